	.target	sm_90a

	.elftype	@"ET_EXEC"


//--------------------- .note.nv.tkinfo           --------------------------
	.section	.note.nv.tkinfo,"",@"SHT_NOTE"
	.sectionflags	@"SHF_NOTE_NV_TKINFO"
	.tkinfo
        /*0018*/ 	.word	0x00000002
        /*0030*/ 	.string	""
        /*0030*/ 	.string	"ptxas"
        /*0030*/ 	.string	"Cuda compilation tools, release 13.0, V13.0.88"
        /*0030*/ 	.string	"Build cuda_13.0.r13.0/compiler.36424714_0"
        /*0030*/ 	.string	"-arch sm_90a -m 64 "



//--------------------- .note.nv.cuinfo           --------------------------
	.section	.note.nv.cuinfo,"",@"SHT_NOTE"
	.sectionflags	@"SHF_NOTE_NV_CUINFO"
        /*0018*/ 	.short	0x0002
        /*001a*/ 	.short	0x005a
        /*001c*/ 	.short	0x0082
	.zero		2


//--------------------- .nv.info                  --------------------------
	.section	.nv.info,"",@"SHT_CUDA_INFO"
	.align	4


	//----- nvinfo : EIATTR_REGCOUNT
	.align		4
        /*0000*/ 	.byte	0x04, 0x2f
        /*0002*/ 	.short	(.L_12 - .L_11)
	.align		4
.L_11:
        /*0004*/ 	.word	index@(_ZN7cutlass13device_kernelINS_4gemm6kernel13GemmUniversalIN4cute5tupleIJiiiiEEENS1_10collective13CollectiveMmaINS1_40MainloopSm90TmaGmmaWarpSpecializedSparseILi9ENS5_IJNS4_1CILi1EEESB_SB_EEENS1_32KernelTmaWarpSpecializedPingpongEEENS5_IJNSA_ILi64EEESF_NSA_ILi128EEEEEENS_6half_tENS5_IJNS4_6LayoutINS5_IJiNS5_IJNSA_ILi2EEEiEEEiEEENS5_IJlNS5_IJSB_SK_EEElEEEEENSJ_INS5_IJNS5_IJNS5_IJNSA_ILi8EEESK_NSA_ILi4EEEEEEiEEENS5_IJNS5_IJNSA_ILi16EEESK_SR_EEEiEEEiEEENS5_IJNS5_IJNS5_IJSG_SU_NSA_ILi2048EEEEEENSA_ILi8192EEEEEENS5_IJNS5_IJSB_NSA_ILi1024EEENSA_ILi32EEEEEElEEElEEEEEEEESI_NS5_IJlSB_lEEENS4_8TiledMMAINS4_8MMA_AtomIJNS4_4SM904GMMA6SPARSE26GMMA_64x64x32_F32F16F16_SSILNS1D_5MajorE0ELS1G_0ELNS1D_7ScaleInE1ELS1H_1ELNS1D_9SparseSelE0EEEEEENSJ_ISC_NS5_IJNSA_ILi0EEES1L_S1L_EEEEENS5_IJNS4_10UnderscoreES1O_S1O_EEEEENS4_13SM90_TMA_LOADENS4_14ComposedLayoutINS4_7SwizzleILi3ELi4ELi3EEENS4_25smem_sparse_ptr_flag_bitsILi2ELi16EEENSJ_INS5_IJNS5_IJSB_SQ_EEENS5_IJSK_SF_EEEEEENS5_IJNS5_IJS1L_SG_EEESN_EEEEEEEvNS4_8identityES1R_NS1S_IS1U_NS4_18smem_ptr_flag_bitsILi16EEENSJ_INS5_IJSQ_SF_EEENS5_IJSF_SB_EEEEEEEvS24_EENS_8epilogue10collective6detail29Sm90TmaWarpSpecializedAdapterINS2D_15DefaultEpilogueIfNS5_IJSB_llEEES2H_NS2C_6thread17LinearCombinationIfLi1EffLNS2I_9ScaleType4KindE0ELNS_15FloatRoundStyleE2EfEENS1_15EpilogueDefaultEEEEEvvEEEEvNT_6ParamsE)
        /*0008*/ 	.word	0x000000a8


	//----- nvinfo : EIATTR_FRAME_SIZE
	.align		4
.L_12:
        /*000c*/ 	.byte	0x04, 0x11
        /*000e*/ 	.short	(.L_14 - .L_13)
	.align		4
.L_13:
        /*0010*/ 	.word	index@(_ZN7cutlass13device_kernelINS_4gemm6kernel13GemmUniversalIN4cute5tupleIJiiiiEEENS1_10collective13CollectiveMmaINS1_40MainloopSm90TmaGmmaWarpSpecializedSparseILi9ENS5_IJNS4_1CILi1EEESB_SB_EEENS1_32KernelTmaWarpSpecializedPingpongEEENS5_IJNSA_ILi64EEESF_NSA_ILi128EEEEEENS_6half_tENS5_IJNS4_6LayoutINS5_IJiNS5_IJNSA_ILi2EEEiEEEiEEENS5_IJlNS5_IJSB_SK_EEElEEEEENSJ_INS5_IJNS5_IJNS5_IJNSA_ILi8EEESK_NSA_ILi4EEEEEEiEEENS5_IJNS5_IJNSA_ILi16EEESK_SR_EEEiEEEiEEENS5_IJNS5_IJNS5_IJSG_SU_NSA_ILi2048EEEEEENSA_ILi8192EEEEEENS5_IJNS5_IJSB_NSA_ILi1024EEENSA_ILi32EEEEEElEEElEEEEEEEESI_NS5_IJlSB_lEEENS4_8TiledMMAINS4_8MMA_AtomIJNS4_4SM904GMMA6SPARSE26GMMA_64x64x32_F32F16F16_SSILNS1D_5MajorE0ELS1G_0ELNS1D_7ScaleInE1ELS1H_1ELNS1D_9SparseSelE0EEEEEENSJ_ISC_NS5_IJNSA_ILi0EEES1L_S1L_EEEEENS5_IJNS4_10UnderscoreES1O_S1O_EEEEENS4_13SM90_TMA_LOADENS4_14ComposedLayoutINS4_7SwizzleILi3ELi4ELi3EEENS4_25smem_sparse_ptr_flag_bitsILi2ELi16EEENSJ_INS5_IJNS5_IJSB_SQ_EEENS5_IJSK_SF_EEEEEENS5_IJNS5_IJS1L_SG_EEESN_EEEEEEEvNS4_8identityES1R_NS1S_IS1U_NS4_18smem_ptr_flag_bitsILi16EEENSJ_INS5_IJSQ_SF_EEENS5_IJSF_SB_EEEEEEEvS24_EENS_8epilogue10collective6detail29Sm90TmaWarpSpecializedAdapterINS2D_15DefaultEpilogueIfNS5_IJSB_llEEES2H_NS2C_6thread17LinearCombinationIfLi1EffLNS2I_9ScaleType4KindE0ELNS_15FloatRoundStyleE2EfEENS1_15EpilogueDefaultEEEEEvvEEEEvNT_6ParamsE)
        /*0014*/ 	.word	0x00000000


	//----- nvinfo : EIATTR_MIN_STACK_SIZE
	.align		4
.L_14:
        /*0018*/ 	.byte	0x04, 0x12
        /*001a*/ 	.short	(.L_16 - .L_15)
	.align		4
.L_15:
        /*001c*/ 	.word	index@(_ZN7cutlass13device_kernelINS_4gemm6kernel13GemmUniversalIN4cute5tupleIJiiiiEEENS1_10collective13CollectiveMmaINS1_40MainloopSm90TmaGmmaWarpSpecializedSparseILi9ENS5_IJNS4_1CILi1EEESB_SB_EEENS1_32KernelTmaWarpSpecializedPingpongEEENS5_IJNSA_ILi64EEESF_NSA_ILi128EEEEEENS_6half_tENS5_IJNS4_6LayoutINS5_IJiNS5_IJNSA_ILi2EEEiEEEiEEENS5_IJlNS5_IJSB_SK_EEElEEEEENSJ_INS5_IJNS5_IJNS5_IJNSA_ILi8EEESK_NSA_ILi4EEEEEEiEEENS5_IJNS5_IJNSA_ILi16EEESK_SR_EEEiEEEiEEENS5_IJNS5_IJNS5_IJSG_SU_NSA_ILi2048EEEEEENSA_ILi8192EEEEEENS5_IJNS5_IJSB_NSA_ILi1024EEENSA_ILi32EEEEEElEEElEEEEEEEESI_NS5_IJlSB_lEEENS4_8TiledMMAINS4_8MMA_AtomIJNS4_4SM904GMMA6SPARSE26GMMA_64x64x32_F32F16F16_SSILNS1D_5MajorE0ELS1G_0ELNS1D_7ScaleInE1ELS1H_1ELNS1D_9SparseSelE0EEEEEENSJ_ISC_NS5_IJNSA_ILi0EEES1L_S1L_EEEEENS5_IJNS4_10UnderscoreES1O_S1O_EEEEENS4_13SM90_TMA_LOADENS4_14ComposedLayoutINS4_7SwizzleILi3ELi4ELi3EEENS4_25smem_sparse_ptr_flag_bitsILi2ELi16EEENSJ_INS5_IJNS5_IJSB_SQ_EEENS5_IJSK_SF_EEEEEENS5_IJNS5_IJS1L_SG_EEESN_EEEEEEEvNS4_8identityES1R_NS1S_IS1U_NS4_18smem_ptr_flag_bitsILi16EEENSJ_INS5_IJSQ_SF_EEENS5_IJSF_SB_EEEEEEEvS24_EENS_8epilogue10collective6detail29Sm90TmaWarpSpecializedAdapterINS2D_15DefaultEpilogueIfNS5_IJSB_llEEES2H_NS2C_6thread17LinearCombinationIfLi1EffLNS2I_9ScaleType4KindE0ELNS_15FloatRoundStyleE2EfEENS1_15EpilogueDefaultEEEEEvvEEEEvNT_6ParamsE)
        /*0020*/ 	.word	0x00000000
.L_16:


//--------------------- .nv.compat                --------------------------
	.section	.nv.compat,"",@"SHT_CUDA_COMPAT_INFO"
	.align	4
        /*0000*/ 	.byte	0x02, 0x09, 0x01, 0x00, 0x02, 0x02, 0x04, 0x00, 0x02, 0x05, 0x05, 0x00, 0x03, 0x07, 0x01, 0x01
        /*0010*/ 	.byte	0x02, 0x03, 0x01, 0x00, 0x02, 0x06, 0x01, 0x00, 0x04, 0x0b, 0x08, 0x00, 0x00, 0x00, 0x00, 0x00
        /*0020*/ 	.byte	0x00, 0x00, 0x00, 0x00


//--------------------- .nv.info._ZN7cutlass13device_kernelINS_4gemm6kernel13GemmUniversalIN4cute5tupleIJiiiiEEENS1_10collective13CollectiveMmaINS1_40MainloopSm90TmaGmmaWarpSpecializedSparseILi9ENS5_IJNS4_1CILi1EEESB_SB_EEENS1_32KernelTmaWarpSpecializedPingpongEEENS5_IJNSA_ILi64EEESF_NSA_ILi128EEEEEENS_6half_tENS5_IJNS4_6LayoutINS5_IJiNS5_IJNSA_ILi2EEEiEEEiEEENS5_IJlNS5_IJSB_SK_EEElEEEEENSJ_INS5_IJNS5_IJNS5_IJNSA_ILi8EEESK_NSA_ILi4EEEEEEiEEENS5_IJNS5_IJNSA_ILi16EEESK_SR_EEEiEEEiEEENS5_IJNS5_IJNS5_IJSG_SU_NSA_ILi2048EEEEEENSA_ILi8192EEEEEENS5_IJNS5_IJSB_NSA_ILi1024EEENSA_ILi32EEEEEElEEElEEEEEEEESI_NS5_IJlSB_lEEENS4_8TiledMMAINS4_8MMA_AtomIJNS4_4SM904GMMA6SPARSE26GMMA_64x64x32_F32F16F16_SSILNS1D_5MajorE0ELS1G_0ELNS1D_7ScaleInE1ELS1H_1ELNS1D_9SparseSelE0EEEEEENSJ_ISC_NS5_IJNSA_ILi0EEES1L_S1L_EEEEENS5_IJNS4_10UnderscoreES1O_S1O_EEEEENS4_13SM90_TMA_LOADENS4_14ComposedLayoutINS4_7SwizzleILi3ELi4ELi3EEENS4_25smem_sparse_ptr_flag_bitsILi2ELi16EEENSJ_INS5_IJNS5_IJSB_SQ_EEENS5_IJSK_SF_EEEEEENS5_IJNS5_IJS1L_SG_EEESN_EEEEEEEvNS4_8identityES1R_NS1S_IS1U_NS4_18smem_ptr_flag_bitsILi16EEENSJ_INS5_IJSQ_SF_EEENS5_IJSF_SB_EEEEEEEvS24_EENS_8epilogue10collective6detail29Sm90TmaWarpSpecializedAdapterINS2D_15DefaultEpilogueIfNS5_IJSB_llEEES2H_NS2C_6thread17LinearCombinationIfLi1EffLNS2I_9ScaleType4KindE0ELNS_15FloatRoundStyleE2EfEENS1_15EpilogueDefaultEEEEEvvEEEEvNT_6ParamsE --------------------------
	.section	.nv.info._ZN7cutlass13device_kernelINS_4gemm6kernel13GemmUniversalIN4cute5tupleIJiiiiEEENS1_10collective13CollectiveMmaINS1_40MainloopSm90TmaGmmaWarpSpecializedSparseILi9ENS5_IJNS4_1CILi1EEESB_SB_EEENS1_32KernelTmaWarpSpecializedPingpongEEENS5_IJNSA_ILi64EEESF_NSA_ILi128EEEEEENS_6half_tENS5_IJNS4_6LayoutINS5_IJiNS5_IJNSA_ILi2EEEiEEEiEEENS5_IJlNS5_IJSB_SK_EEElEEEEENSJ_INS5_IJNS5_IJNS5_IJNSA_ILi8EEESK_NSA_ILi4EEEEEEiEEENS5_IJNS5_IJNSA_ILi16EEESK_SR_EEEiEEEiEEENS5_IJNS5_IJNS5_IJSG_SU_NSA_ILi2048EEEEEENSA_ILi8192EEEEEENS5_IJNS5_IJSB_NSA_ILi1024EEENSA_ILi32EEEEEElEEElEEEEEEEESI_NS5_IJlSB_lEEENS4_8TiledMMAINS4_8MMA_AtomIJNS4_4SM904GMMA6SPARSE26GMMA_64x64x32_F32F16F16_SSILNS1D_5MajorE0ELS1G_0ELNS1D_7ScaleInE1ELS1H_1ELNS1D_9SparseSelE0EEEEEENSJ_ISC_NS5_IJNSA_ILi0EEES1L_S1L_EEEEENS5_IJNS4_10UnderscoreES1O_S1O_EEEEENS4_13SM90_TMA_LOADENS4_14ComposedLayoutINS4_7SwizzleILi3ELi4ELi3EEENS4_25smem_sparse_ptr_flag_bitsILi2ELi16EEENSJ_INS5_IJNS5_IJSB_SQ_EEENS5_IJSK_SF_EEEEEENS5_IJNS5_IJS1L_SG_EEESN_EEEEEEEvNS4_8identityES1R_NS1S_IS1U_NS4_18smem_ptr_flag_bitsILi16EEENSJ_INS5_IJSQ_SF_EEENS5_IJSF_SB_EEEEEEEvS24_EENS_8epilogue10collective6detail29Sm90TmaWarpSpecializedAdapterINS2D_15DefaultEpilogueIfNS5_IJSB_llEEES2H_NS2C_6thread17LinearCombinationIfLi1EffLNS2I_9ScaleType4KindE0ELNS_15FloatRoundStyleE2EfEENS1_15EpilogueDefaultEEEEEvvEEEEvNT_6ParamsE,"",@"SHT_CUDA_INFO"
	.sectionflags	@""
	.align	4


	//----- nvinfo : EIATTR_CUDA_API_VERSION
	.align		4
        /*0000*/ 	.byte	0x04, 0x37
        /*0002*/ 	.short	(.L_18 - .L_17)
.L_17:
        /*0004*/ 	.word	0x00000082


	//----- nvinfo : EIATTR_KPARAM_INFO
	.align		4
.L_18:
        /*0008*/ 	.byte	0x04, 0x17
        /*000a*/ 	.short	(.L_20 - .L_19)
.L_19:
        /*000c*/ 	.word	0x00000000
        /*0010*/ 	.short	0x0000
        /*0012*/ 	.short	0x0070
        /*0014*/ 	.byte	0x00, 0xf0, 0x01, 0x14


	//----- nvinfo : EIATTR_SPARSE_MMA_MASK
	.align		4
.L_20:
        /*0018*/ 	.byte	0x03, 0x50
        /*001a*/ 	.short	0x0002


	//----- nvinfo : EIATTR_MAXREG_COUNT
	.align		4
        /*001c*/ 	.byte	0x03, 0x1b
        /*001e*/ 	.short	0x00a8


	//----- nvinfo : EIATTR_NUM_BARRIERS
	.align		4
        /*0020*/ 	.byte	0x02, 0x4c
        /*0022*/ 	.byte	0x01
	.zero		1


	//----- nvinfo : EIATTR_MERCURY_ISA_VERSION
	.align		4
        /*0024*/ 	.byte	0x03, 0x5f
        /*0026*/ 	.short	0x0101


	//----- nvinfo : EIATTR_INT_WARP_WIDE_INSTR_OFFSETS
	.align		4
        /*0028*/ 	.byte	0x04, 0x31
        /*002a*/ 	.short	(.L_22 - .L_21)


	//   ....[0]....
.L_21:
        /*002c*/ 	.word	0x000004e0


	//   ....[1]....
        /*0030*/ 	.word	0x00000500


	//   ....[2]....
        /*0034*/ 	.word	0x00000580


	//   ....[3]....
        /*0038*/ 	.word	0x00000590


	//   ....[4]....
        /*003c*/ 	.word	0x000005a0


	//   ....[5]....
        /*0040*/ 	.word	0x000005c0


	//   ....[6]....
        /*0044*/ 	.word	0x00000650


	//   ....[7]....
        /*0048*/ 	.word	0x00000670


	//----- nvinfo : EIATTR_COOP_GROUP_MASK_REGIDS
	.align		4
.L_22:
        /*004c*/ 	.byte	0x04, 0x29
        /*004e*/ 	.short	(.L_24 - .L_23)


	//   ....[0]....
.L_23:
        /*0050*/ 	.word	0xffffffff


	//   ....[1]....
        /*0054*/ 	.word	0xffffffff


	//   ....[2]....
        /*0058*/ 	.word	0xffffffff


	//   ....[3]....
        /*005c*/ 	.word	0xffffffff


	//   ....[4]....
        /*0060*/ 	.word	0xffffffff


	//   ....[5]....
        /*0064*/ 	.word	0xffffffff


	//----- nvinfo : EIATTR_COOP_GROUP_INSTR_OFFSETS
	.align		4
.L_24:
        /*0068*/ 	.byte	0x04, 0x28
        /*006a*/ 	.short	(.L_26 - .L_25)


	//   ....[0]....
.L_25:
        /*006c*/ 	.word	0x00000060


	//   ....[1]....
        /*0070*/ 	.word	0x00000070


	//   ....[2]....
        /*0074*/ 	.word	0x00000160


	//   ....[3]....
        /*0078*/ 	.word	0x000003c0


	//   ....[4]....
        /*007c*/ 	.word	0x00000400


	//   ....[5]....
        /*0080*/ 	.word	0x00000440


	//----- nvinfo : EIATTR_REG_RECONFIG
	.align		4
.L_26:
        /*0084*/ 	.byte	0x01, 0x54
	.zero		2


	//----- nvinfo : EIATTR_MBARRIER_INSTR_OFFSETS
	.align		4
        /*0088*/ 	.byte	0x04, 0x39
        /*008a*/ 	.short	(.L_28 - .L_27)


	//   ....[0]....
.L_27:
        /*008c*/ 	.word	0x00000280
        /*0090*/ 	.word	0x000000ff
        /*0094*/ 	.word	0x00000000
        /*0098*/ 	.short	0x0100
        /*009a*/ 	.byte	0x08
	.zero		1


	//   ....[1]....
        /*009c*/ 	.word	0x00000290
        /*00a0*/ 	.word	0x000000ff
        /*00a4*/ 	.word	0x00000048
        /*00a8*/ 	.short	0x0100
        /*00aa*/ 	.byte	0x08
	.zero		1


	//   ....[2]....
        /*00ac*/ 	.word	0x000002a0
        /*00b0*/ 	.word	0x000000ff
        /*00b4*/ 	.word	0x00000008
        /*00b8*/ 	.short	0x0100
        /*00ba*/ 	.byte	0x08
	.zero		1


	//   ....[3]....
        /*00bc*/ 	.word	0x000002b0
        /*00c0*/ 	.word	0x000000ff
        /*00c4*/ 	.word	0x00000050
        /*00c8*/ 	.short	0x0100
        /*00ca*/ 	.byte	0x08
	.zero		1


	//   ....[4]....
        /*00cc*/ 	.word	0x000002c0
        /*00d0*/ 	.word	0x000000ff
        /*00d4*/ 	.word	0x00000010
        /*00d8*/ 	.short	0x0100
        /*00da*/ 	.byte	0x08
	.zero		1


	//   ....[5]....
        /*00dc*/ 	.word	0x000002d0
        /*00e0*/ 	.word	0x000000ff
        /*00e4*/ 	.word	0x00000058
        /*00e8*/ 	.short	0x0100
        /*00ea*/ 	.byte	0x08
	.zero		1


	//   ....[6]....
        /*00ec*/ 	.word	0x000002e0
        /*00f0*/ 	.word	0x000000ff
        /*00f4*/ 	.word	0x00000018
        /*00f8*/ 	.short	0x0100
        /*00fa*/ 	.byte	0x08
	.zero		1


	//   ....[7]....
        /*00fc*/ 	.word	0x000002f0
        /*0100*/ 	.word	0x000000ff
        /*0104*/ 	.word	0x00000060
        /*0108*/ 	.short	0x0100
        /*010a*/ 	.byte	0x08
	.zero		1


	//   ....[8]....
        /*010c*/ 	.word	0x00000300
        /*0110*/ 	.word	0x000000ff
        /*0114*/ 	.word	0x00000020
        /*0118*/ 	.short	0x0100
        /*011a*/ 	.byte	0x08
	.zero		1


	//   ....[9]....
        /*011c*/ 	.word	0x00000310
        /*0120*/ 	.word	0x000000ff
        /*0124*/ 	.word	0x00000068
        /*0128*/ 	.short	0x0100
        /*012a*/ 	.byte	0x08
	.zero		1


	//   ....[10]....
        /*012c*/ 	.word	0x00000320
        /*0130*/ 	.word	0x000000ff
        /*0134*/ 	.word	0x00000028
        /*0138*/ 	.short	0x0100
        /*013a*/ 	.byte	0x08
	.zero		1


	//   ....[11]....
        /*013c*/ 	.word	0x00000330
        /*0140*/ 	.word	0x000000ff
        /*0144*/ 	.word	0x00000070
        /*0148*/ 	.short	0x0100
        /*014a*/ 	.byte	0x08
	.zero		1


	//   ....[12]....
        /*014c*/ 	.word	0x00000340
        /*0150*/ 	.word	0x000000ff
        /*0154*/ 	.word	0x00000030
        /*0158*/ 	.short	0x0100
        /*015a*/ 	.byte	0x08
	.zero		1


	//   ....[13]....
        /*015c*/ 	.word	0x00000350
        /*0160*/ 	.word	0x000000ff
        /*0164*/ 	.word	0x00000078
        /*0168*/ 	.short	0x0100
        /*016a*/ 	.byte	0x08
	.zero		1


	//   ....[14]....
        /*016c*/ 	.word	0x00000360
        /*0170*/ 	.word	0x000000ff
        /*0174*/ 	.word	0x00000038
        /*0178*/ 	.short	0x0100
        /*017a*/ 	.byte	0x08
	.zero		1


	//   ....[15]....
        /*017c*/ 	.word	0x00000370
        /*0180*/ 	.word	0x000000ff
        /*0184*/ 	.word	0x00000080
        /*0188*/ 	.short	0x0100
        /*018a*/ 	.byte	0x08
	.zero		1


	//   ....[16]....
        /*018c*/ 	.word	0x00000380
        /*0190*/ 	.word	0x000000ff
        /*0194*/ 	.word	0x00000040
        /*0198*/ 	.short	0x0100
        /*019a*/ 	.byte	0x08
	.zero		1


	//   ....[17]....
        /*019c*/ 	.word	0x00000390
        /*01a0*/ 	.word	0x000000ff
        /*01a4*/ 	.word	0x00000088
        /*01a8*/ 	.short	0x0100
        /*01aa*/ 	.byte	0x08
	.zero		1


	//   ....[18]....
        /*01ac*/ 	.word	0x000006b0
        /*01b0*/ 	.word	0x000000ff
        /*01b4*/ 	.word	0x000000c0
        /*01b8*/ 	.short	0x0100
        /*01ba*/ 	.byte	0x08
	.zero		1


	//   ....[19]....
        /*01bc*/ 	.word	0x00000720
        /*01c0*/ 	.word	0x000000ff
        /*01c4*/ 	.word	0x000000c8
        /*01c8*/ 	.short	0x0100
        /*01ca*/ 	.byte	0x08
	.zero		1


	//   ....[20]....
        /*01cc*/ 	.word	0x00000740
        /*01d0*/ 	.word	0x000000ff
        /*01d4*/ 	.word	0x000000a0
        /*01d8*/ 	.short	0x0100
        /*01da*/ 	.byte	0x09
	.zero		1


	//   ....[21]....
        /*01dc*/ 	.word	0x00000750
        /*01e0*/ 	.word	0x000000ff
        /*01e4*/ 	.word	0x000000a8
        /*01e8*/ 	.short	0x0100
        /*01ea*/ 	.byte	0x09
	.zero		1


	//   ....[22]....
        /*01ec*/ 	.word	0x00000760
        /*01f0*/ 	.word	0x000000ff
        /*01f4*/ 	.word	0x000000b0
        /*01f8*/ 	.short	0x0100
        /*01fa*/ 	.byte	0x09
	.zero		1


	//   ....[23]....
        /*01fc*/ 	.word	0x00000770
        /*0200*/ 	.word	0x000000ff
        /*0204*/ 	.word	0x000000b8
        /*0208*/ 	.short	0x0100
        /*020a*/ 	.byte	0x09
	.zero		1


	//   ....[24]....
        /*020c*/ 	.word	0x000015e0
        /*0210*/ 	.word	0x000000ff
        /*0214*/ 	.word	0xfffffff8
        /*0218*/ 	.short	0x010a
        /*021a*/ 	.byte	0x0c
	.zero		1


	//   ....[25]....
        /*021c*/ 	.word	0x000017b0
        /*0220*/ 	.word	0x000000ff
        /*0224*/ 	.word	0x00000000
        /*0228*/ 	.short	0x010a
        /*022a*/ 	.byte	0x08
	.zero		1


	//   ....[26]....
        /*022c*/ 	.word	0x000017f0
        /*0230*/ 	.word	0x000000ff
        /*0234*/ 	.word	0x00000000
        /*0238*/ 	.short	0x010a
        /*023a*/ 	.byte	0x08
	.zero		1


	//   ....[27]....
        /*023c*/ 	.word	0x00001a20
        /*0240*/ 	.word	0x000000ff
        /*0244*/ 	.word	0x00000000
        /*0248*/ 	.short	0x0101
        /*024a*/ 	.byte	0x08
	.zero		1


	//   ....[28]....
        /*024c*/ 	.word	0x00001ba0
        /*0250*/ 	.word	0x00000013
        /*0254*/ 	.word	0x00000000
        /*0258*/ 	.short	0x0101
        /*025a*/ 	.byte	0x17
	.zero		1


	//   ....[29]....
        /*025c*/ 	.word	0x00001bf0
        /*0260*/ 	.word	0x000000ff
        /*0264*/ 	.word	0x00000008
        /*0268*/ 	.short	0x010a
        /*026a*/ 	.byte	0x0c
	.zero		1


	//   ....[30]....
        /*026c*/ 	.word	0x000043f0
        /*0270*/ 	.word	0x00000004
        /*0274*/ 	.word	0x00000000
        /*0278*/ 	.short	0x0101
        /*027a*/ 	.byte	0x17
	.zero		1


	//   ....[31]....
        /*027c*/ 	.word	0x00004cf0
        /*0280*/ 	.word	0x00000012
        /*0284*/ 	.word	0x00000048
        /*0288*/ 	.short	0x010a
        /*028a*/ 	.byte	0x3f
	.zero		1


	//   ....[32]....
        /*028c*/ 	.word	0x00005190
        /*0290*/ 	.word	0x0000000a
        /*0294*/ 	.word	0x000000c8
        /*0298*/ 	.short	0x0101
        /*029a*/ 	.byte	0x3f
	.zero		1


	//   ....[33]....
        /*029c*/ 	.word	0x000058f0
        /*02a0*/ 	.word	0x00000005
        /*02a4*/ 	.word	0x00000000
        /*02a8*/ 	.short	0x010a
        /*02aa*/ 	.byte	0x3f
	.zero		1


	//   ....[34]....
        /*02ac*/ 	.word	0x00005970
        /*02b0*/ 	.word	0x00000007
        /*02b4*/ 	.word	0x00000000
        /*02b8*/ 	.short	0x010a
        /*02ba*/ 	.byte	0x3f
	.zero		1


	//   ....[35]....
        /*02bc*/ 	.word	0x00005a00
        /*02c0*/ 	.word	0x00000006
        /*02c4*/ 	.word	0x00000000
        /*02c8*/ 	.short	0x010a
        /*02ca*/ 	.byte	0x3f
	.zero		1


	//   ....[36]....
        /*02cc*/ 	.word	0x00005a90
        /*02d0*/ 	.word	0x00000009
        /*02d4*/ 	.word	0x00000000
        /*02d8*/ 	.short	0x010a
        /*02da*/ 	.byte	0x3f
	.zero		1


	//   ....[37]....
        /*02dc*/ 	.word	0x00005b20
        /*02e0*/ 	.word	0x00000006
        /*02e4*/ 	.word	0x00000000
        /*02e8*/ 	.short	0x010a
        /*02ea*/ 	.byte	0x3f
	.zero		1


	//   ....[38]....
        /*02ec*/ 	.word	0x00005bb0
        /*02f0*/ 	.word	0x00000009
        /*02f4*/ 	.word	0x00000000
        /*02f8*/ 	.short	0x010a
        /*02fa*/ 	.byte	0x3f
	.zero		1


	//   ....[39]....
        /*02fc*/ 	.word	0x00005c40
        /*0300*/ 	.word	0x00000008
        /*0304*/ 	.word	0x00000000
        /*0308*/ 	.short	0x010a
        /*030a*/ 	.byte	0x3f
	.zero		1


	//   ....[40]....
        /*030c*/ 	.word	0x00005cd0
        /*0310*/ 	.word	0x0000000b
        /*0314*/ 	.word	0x00000000
        /*0318*/ 	.short	0x010a
        /*031a*/ 	.byte	0x3f
	.zero		1


	//   ....[41]....
        /*031c*/ 	.word	0x00005d60
        /*0320*/ 	.word	0x00000003
        /*0324*/ 	.word	0x00000000
        /*0328*/ 	.short	0x010a
        /*032a*/ 	.byte	0x3f
	.zero		1


	//   ....[42]....
        /*032c*/ 	.word	0x00005dd0
        /*0330*/ 	.word	0x00000013
        /*0334*/ 	.word	0xfffffff8
        /*0338*/ 	.short	0x010a
        /*033a*/ 	.byte	0x3f
	.zero		1


	//   ....[43]....
        /*033c*/ 	.word	0x00005e30
        /*0340*/ 	.word	0x00000014
        /*0344*/ 	.word	0x00000000
        /*0348*/ 	.short	0x010a
        /*034a*/ 	.byte	0x3f
	.zero		1


	//   ....[44]....
        /*034c*/ 	.word	0x00005e90
        /*0350*/ 	.word	0x00000013
        /*0354*/ 	.word	0x00000008
        /*0358*/ 	.short	0x010a
        /*035a*/ 	.byte	0x3f
	.zero		1


	//   ....[45]....
        /*035c*/ 	.word	0x00005f60
        /*0360*/ 	.word	0x00000012
        /*0364*/ 	.word	0x00000048
        /*0368*/ 	.short	0x010a
        /*036a*/ 	.byte	0x3f
	.zero		1


	//   ....[46]....
        /*036c*/ 	.word	0x00006040
        /*0370*/ 	.word	0x00000005
        /*0374*/ 	.word	0x00000000
        /*0378*/ 	.short	0x010a
        /*037a*/ 	.byte	0x3f
	.zero		1


	//   ....[47]....
        /*037c*/ 	.word	0x00006090
        /*0380*/ 	.word	0x00000007
        /*0384*/ 	.word	0x00000000
        /*0388*/ 	.short	0x010a
        /*038a*/ 	.byte	0x3f
	.zero		1


	//   ....[48]....
        /*038c*/ 	.word	0x000060e0
        /*0390*/ 	.word	0x00000006
        /*0394*/ 	.word	0x00000000
        /*0398*/ 	.short	0x010a
        /*039a*/ 	.byte	0x3f
	.zero		1


	//   ....[49]....
        /*039c*/ 	.word	0x00006130
        /*03a0*/ 	.word	0x00000009
        /*03a4*/ 	.word	0x00000000
        /*03a8*/ 	.short	0x010a
        /*03aa*/ 	.byte	0x3f
	.zero		1


	//   ....[50]....
        /*03ac*/ 	.word	0x00006180
        /*03b0*/ 	.word	0x00000006
        /*03b4*/ 	.word	0x00000000
        /*03b8*/ 	.short	0x010a
        /*03ba*/ 	.byte	0x3f
	.zero		1


	//   ....[51]....
        /*03bc*/ 	.word	0x000061d0
        /*03c0*/ 	.word	0x00000009
        /*03c4*/ 	.word	0x00000000
        /*03c8*/ 	.short	0x010a
        /*03ca*/ 	.byte	0x3f
	.zero		1


	//   ....[52]....
        /*03cc*/ 	.word	0x00006220
        /*03d0*/ 	.word	0x00000008
        /*03d4*/ 	.word	0x00000000
        /*03d8*/ 	.short	0x010a
        /*03da*/ 	.byte	0x3f
	.zero		1


	//   ....[53]....
        /*03dc*/ 	.word	0x00006270
        /*03e0*/ 	.word	0x0000000b
        /*03e4*/ 	.word	0x00000000
        /*03e8*/ 	.short	0x010a
        /*03ea*/ 	.byte	0x3f
	.zero		1


	//----- nvinfo : EIATTR_NUM_MBARRIERS
	.align		4
.L_28:
        /*03ec*/ 	.byte	0x03, 0x38
        /*03ee*/ 	.short	0x0018


	//----- nvinfo : EIATTR_EXIT_INSTR_OFFSETS
	.align		4
        /*03f0*/ 	.byte	0x04, 0x1c
        /*03f2*/ 	.short	(.L_30 - .L_29)


	//   ....[0]....
.L_29:
        /*03f4*/ 	.word	0x00001250


	//   ....[1]....
        /*03f8*/ 	.word	0x000012b0


	//   ....[2]....
        /*03fc*/ 	.word	0x00004a00


	//   ....[3]....
        /*0400*/ 	.word	0x00004a30


	//   ....[4]....
        /*0404*/ 	.word	0x00005db0


	//----- nvinfo : EIATTR_MAX_THREADS
	.align		4
.L_30:
        /*0408*/ 	.byte	0x04, 0x05
        /*040a*/ 	.short	(.L_32 - .L_31)
.L_31:
        /*040c*/ 	.word	0x00000180
        /*0410*/ 	.word	0x00000001
        /*0414*/ 	.word	0x00000001


	//----- nvinfo : EIATTR_CRS_STACK_SIZE
	.align		4
.L_32:
        /*0418*/ 	.byte	0x04, 0x1e
        /*041a*/ 	.short	(.L_34 - .L_33)
.L_33:
        /*041c*/ 	.word	0x00000000


	//----- nvinfo : EIATTR_CBANK_PARAM_SIZE
	.align		4
.L_34:
        /*0420*/ 	.byte	0x03, 0x19
        /*0422*/ 	.short	0x0570


	//----- nvinfo : EIATTR_PARAM_CBANK
	.align		4
        /*0424*/ 	.byte	0x04, 0x0a
        /*0426*/ 	.short	(.L_36 - .L_35)
	.align		4
.L_35:
        /*0428*/ 	.word	index@(.nv.constant0._ZN7cutlass13device_kernelINS_4gemm6kernel13GemmUniversalIN4cute5tupleIJiiiiEEENS1_10collective13CollectiveMmaINS1_40MainloopSm90TmaGmmaWarpSpecializedSparseILi9ENS5_IJNS4_1CILi1EEESB_SB_EEENS1_32KernelTmaWarpSpecializedPingpongEEENS5_IJNSA_ILi64EEESF_NSA_ILi128EEEEEENS_6half_tENS5_IJNS4_6LayoutINS5_IJiNS5_IJNSA_ILi2EEEiEEEiEEENS5_IJlNS5_IJSB_SK_EEElEEEEENSJ_INS5_IJNS5_IJNS5_IJNSA_ILi8EEESK_NSA_ILi4EEEEEEiEEENS5_IJNS5_IJNSA_ILi16EEESK_SR_EEEiEEEiEEENS5_IJNS5_IJNS5_IJSG_SU_NSA_ILi2048EEEEEENSA_ILi8192EEEEEENS5_IJNS5_IJSB_NSA_ILi1024EEENSA_ILi32EEEEEElEEElEEEEEEEESI_NS5_IJlSB_lEEENS4_8TiledMMAINS4_8MMA_AtomIJNS4_4SM904GMMA6SPARSE26GMMA_64x64x32_F32F16F16_SSILNS1D_5MajorE0ELS1G_0ELNS1D_7ScaleInE1ELS1H_1ELNS1D_9SparseSelE0EEEEEENSJ_ISC_NS5_IJNSA_ILi0EEES1L_S1L_EEEEENS5_IJNS4_10UnderscoreES1O_S1O_EEEEENS4_13SM90_TMA_LOADENS4_14ComposedLayoutINS4_7SwizzleILi3ELi4ELi3EEENS4_25smem_sparse_ptr_flag_bitsILi2ELi16EEENSJ_INS5_IJNS5_IJSB_SQ_EEENS5_IJSK_SF_EEEEEENS5_IJNS5_IJS1L_SG_EEESN_EEEEEEEvNS4_8identityES1R_NS1S_IS1U_NS4_18smem_ptr_flag_bitsILi16EEENSJ_INS5_IJSQ_SF_EEENS5_IJSF_SB_EEEEEEEvS24_EENS_8epilogue10collective6detail29Sm90TmaWarpSpecializedAdapterINS2D_15DefaultEpilogueIfNS5_IJSB_llEEES2H_NS2C_6thread17LinearCombinationIfLi1EffLNS2I_9ScaleType4KindE0ELNS_15FloatRoundStyleE2EfEENS1_15EpilogueDefaultEEEEEvvEEEEvNT_6ParamsE)
        /*042c*/ 	.short	0x0210
        /*042e*/ 	.short	0x0570


	//----- nvinfo : EIATTR_SW_WAR
	.align		4
.L_36:
        /*0430*/ 	.byte	0x04, 0x36
        /*0432*/ 	.short	(.L_38 - .L_37)
.L_37:
        /*0434*/ 	.word	0x00000008
.L_38:


//--------------------- .nv.callgraph             --------------------------
	.section	.nv.callgraph,"",@"SHT_CUDA_CALLGRAPH"
	.align	4
	.sectionentsize	8
	.align		4
        /*0000*/ 	.word	0x00000000
	.align		4
        /*0004*/ 	.word	0xffffffff
	.align		4
        /*0008*/ 	.word	0x00000000
	.align		4
        /*000c*/ 	.word	0xfffffffe
	.align		4
        /*0010*/ 	.word	0x00000000
	.align		4
        /*0014*/ 	.word	0xfffffffd
	.align		4
        /*0018*/ 	.word	0x00000000
	.align		4
        /*001c*/ 	.word	0xfffffffc


//--------------------- .nv.constant4             --------------------------
	.section	.nv.constant4,"a",@progbits
	.align	8
	.align		8
.nv.constant4:
        /*0000*/ 	.dword	_ZN39_INTERNAL_50e8b5bf_4_k_cu_85c51e07_31164cuda3std3__45__cpo5beginE
	.align		8
        /*0008*/ 	.dword	_ZN39_INTERNAL_50e8b5bf_4_k_cu_85c51e07_31164cuda3std3__45__cpo3endE
	.align		8
        /*0010*/ 	.dword	_ZN39_INTERNAL_50e8b5bf_4_k_cu_85c51e07_31164cuda3std3__45__cpo6cbeginE
	.align		8
        /*0018*/ 	.dword	_ZN39_INTERNAL_50e8b5bf_4_k_cu_85c51e07_31164cuda3std3__45__cpo4cendE
	.align		8
        /*0020*/ 	.dword	_ZN39_INTERNAL_50e8b5bf_4_k_cu_85c51e07_31164cuda3std3__441_GLOBAL__N__50e8b5bf_4_k_cu_85c51e07_31166ignoreE
	.align		8
        /*0028*/ 	.dword	_ZN39_INTERNAL_50e8b5bf_4_k_cu_85c51e07_31164cuda3std3__419piecewise_constructE
	.align		8
        /*0030*/ 	.dword	_ZN39_INTERNAL_50e8b5bf_4_k_cu_85c51e07_31164cuda3std3__48in_placeE
	.align		8
        /*0038*/ 	.dword	_ZN39_INTERNAL_50e8b5bf_4_k_cu_85c51e07_31164cuda3std6ranges3__45__cpo4swapE
	.align		8
        /*0040*/ 	.dword	_ZN39_INTERNAL_50e8b5bf_4_k_cu_85c51e07_31164cuda3std6ranges3__45__cpo9iter_moveE
	.align		8
        /*0048*/ 	.dword	_ZN39_INTERNAL_50e8b5bf_4_k_cu_85c51e07_31164cute7productE
	.align		8
        /*0050*/ 	.dword	_ZN39_INTERNAL_50e8b5bf_4_k_cu_85c51e07_31164cute1_E


//--------------------- .text._ZN7cutlass13device_kernelINS_4gemm6kernel13GemmUniversalIN4cute5tupleIJiiiiEEENS1_10collective13CollectiveMmaINS1_40MainloopSm90TmaGmmaWarpSpecializedSparseILi9ENS5_IJNS4_1CILi1EEESB_SB_EEENS1_32KernelTmaWarpSpecializedPingpongEEENS5_IJNSA_ILi64EEESF_NSA_ILi128EEEEEENS_6half_tENS5_IJNS4_6LayoutINS5_IJiNS5_IJNSA_ILi2EEEiEEEiEEENS5_IJlNS5_IJSB_SK_EEElEEEEENSJ_INS5_IJNS5_IJNS5_IJNSA_ILi8EEESK_NSA_ILi4EEEEEEiEEENS5_IJNS5_IJNSA_ILi16EEESK_SR_EEEiEEEiEEENS5_IJNS5_IJNS5_IJSG_SU_NSA_ILi2048EEEEEENSA_ILi8192EEEEEENS5_IJNS5_IJSB_NSA_ILi1024EEENSA_ILi32EEEEEElEEElEEEEEEEESI_NS5_IJlSB_lEEENS4_8TiledMMAINS4_8MMA_AtomIJNS4_4SM904GMMA6SPARSE26GMMA_64x64x32_F32F16F16_SSILNS1D_5MajorE0ELS1G_0ELNS1D_7ScaleInE1ELS1H_1ELNS1D_9SparseSelE0EEEEEENSJ_ISC_NS5_IJNSA_ILi0EEES1L_S1L_EEEEENS5_IJNS4_10UnderscoreES1O_S1O_EEEEENS4_13SM90_TMA_LOADENS4_14ComposedLayoutINS4_7SwizzleILi3ELi4ELi3EEENS4_25smem_sparse_ptr_flag_bitsILi2ELi16EEENSJ_INS5_IJNS5_IJSB_SQ_EEENS5_IJSK_SF_EEEEEENS5_IJNS5_IJS1L_SG_EEESN_EEEEEEEvNS4_8identityES1R_NS1S_IS1U_NS4_18smem_ptr_flag_bitsILi16EEENSJ_INS5_IJSQ_SF_EEENS5_IJSF_SB_EEEEEEEvS24_EENS_8epilogue10collective6detail29Sm90TmaWarpSpecializedAdapterINS2D_15DefaultEpilogueIfNS5_IJSB_llEEES2H_NS2C_6thread17LinearCombinationIfLi1EffLNS2I_9ScaleType4KindE0ELNS_15FloatRoundStyleE2EfEENS1_15EpilogueDefaultEEEEEvvEEEEvNT_6ParamsE --------------------------
	.section	.text._ZN7cutlass13device_kernelINS_4gemm6kernel13GemmUniversalIN4cute5tupleIJiiiiEEENS1_10collective13CollectiveMmaINS1_40MainloopSm90TmaGmmaWarpSpecializedSparseILi9ENS5_IJNS4_1CILi1EEESB_SB_EEENS1_32KernelTmaWarpSpecializedPingpongEEENS5_IJNSA_ILi64EEESF_NSA_ILi128EEEEEENS_6half_tENS5_IJNS4_6LayoutINS5_IJiNS5_IJNSA_ILi2EEEiEEEiEEENS5_IJlNS5_IJSB_SK_EEElEEEEENSJ_INS5_IJNS5_IJNS5_IJNSA_ILi8EEESK_NSA_ILi4EEEEEEiEEENS5_IJNS5_IJNSA_ILi16EEESK_SR_EEEiEEEiEEENS5_IJNS5_IJNS5_IJSG_SU_NSA_ILi2048EEEEEENSA_ILi8192EEEEEENS5_IJNS5_IJSB_NSA_ILi1024EEENSA_ILi32EEEEEElEEElEEEEEEEESI_NS5_IJlSB_lEEENS4_8TiledMMAINS4_8MMA_AtomIJNS4_4SM904GMMA6SPARSE26GMMA_64x64x32_F32F16F16_SSILNS1D_5MajorE0ELS1G_0ELNS1D_7ScaleInE1ELS1H_1ELNS1D_9SparseSelE0EEEEEENSJ_ISC_NS5_IJNSA_ILi0EEES1L_S1L_EEEEENS5_IJNS4_10UnderscoreES1O_S1O_EEEEENS4_13SM90_TMA_LOADENS4_14ComposedLayoutINS4_7SwizzleILi3ELi4ELi3EEENS4_25smem_sparse_ptr_flag_bitsILi2ELi16EEENSJ_INS5_IJNS5_IJSB_SQ_EEENS5_IJSK_SF_EEEEEENS5_IJNS5_IJS1L_SG_EEESN_EEEEEEEvNS4_8identityES1R_NS1S_IS1U_NS4_18smem_ptr_flag_bitsILi16EEENSJ_INS5_IJSQ_SF_EEENS5_IJSF_SB_EEEEEEEvS24_EENS_8epilogue10collective6detail29Sm90TmaWarpSpecializedAdapterINS2D_15DefaultEpilogueIfNS5_IJSB_llEEES2H_NS2C_6thread17LinearCombinationIfLi1EffLNS2I_9ScaleType4KindE0ELNS_15FloatRoundStyleE2EfEENS1_15EpilogueDefaultEEEEEvvEEEEvNT_6ParamsE,"ax",@progbits
	.align	128
.text._ZN7cutlass13device_kernelINS_4gemm6kernel13GemmUniversalIN4cute5tupleIJiiiiEEENS1_10collective13CollectiveMmaINS1_40MainloopSm90TmaGmmaWarpSpecializedSparseILi9ENS5_IJNS4_1CILi1EEESB_SB_EEENS1_32KernelTmaWarpSpecializedPingpongEEENS5_IJNSA_ILi64EEESF_NSA_ILi128EEEEEENS_6half_tENS5_IJNS4_6LayoutINS5_IJiNS5_IJNSA_ILi2EEEiEEEiEEENS5_IJlNS5_IJSB_SK_EEElEEEEENSJ_INS5_IJNS5_IJNS5_IJNSA_ILi8EEESK_NSA_ILi4EEEEEEiEEENS5_IJNS5_IJNSA_ILi16EEESK_SR_EEEiEEEiEEENS5_IJNS5_IJNS5_IJSG_SU_NSA_ILi2048EEEEEENSA_ILi8192EEEEEENS5_IJNS5_IJSB_NSA_ILi1024EEENSA_ILi32EEEEEElEEElEEEEEEEESI_NS5_IJlSB_lEEENS4_8TiledMMAINS4_8MMA_AtomIJNS4_4SM904GMMA6SPARSE26GMMA_64x64x32_F32F16F16_SSILNS1D_5MajorE0ELS1G_0ELNS1D_7ScaleInE1ELS1H_1ELNS1D_9SparseSelE0EEEEEENSJ_ISC_NS5_IJNSA_ILi0EEES1L_S1L_EEEEENS5_IJNS4_10UnderscoreES1O_S1O_EEEEENS4_13SM90_TMA_LOADENS4_14ComposedLayoutINS4_7SwizzleILi3ELi4ELi3EEENS4_25smem_sparse_ptr_flag_bitsILi2ELi16EEENSJ_INS5_IJNS5_IJSB_SQ_EEENS5_IJSK_SF_EEEEEENS5_IJNS5_IJS1L_SG_EEESN_EEEEEEEvNS4_8identityES1R_NS1S_IS1U_NS4_18smem_ptr_flag_bitsILi16EEENSJ_INS5_IJSQ_SF_EEENS5_IJSF_SB_EEEEEEEvS24_EENS_8epilogue10collective6detail29Sm90TmaWarpSpecializedAdapterINS2D_15DefaultEpilogueIfNS5_IJSB_llEEES2H_NS2C_6thread17LinearCombinationIfLi1EffLNS2I_9ScaleType4KindE0ELNS_15FloatRoundStyleE2EfEENS1_15EpilogueDefaultEEEEEvvEEEEvNT_6ParamsE:
        .type           _ZN7cutlass13device_kernelINS_4gemm6kernel13GemmUniversalIN4cute5tupleIJiiiiEEENS1_10collective13CollectiveMmaINS1_40MainloopSm90TmaGmmaWarpSpecializedSparseILi9ENS5_IJNS4_1CILi1EEESB_SB_EEENS1_32KernelTmaWarpSpecializedPingpongEEENS5_IJNSA_ILi64EEESF_NSA_ILi128EEEEEENS_6half_tENS5_IJNS4_6LayoutINS5_IJiNS5_IJNSA_ILi2EEEiEEEiEEENS5_IJlNS5_IJSB_SK_EEElEEEEENSJ_INS5_IJNS5_IJNS5_IJNSA_ILi8EEESK_NSA_ILi4EEEEEEiEEENS5_IJNS5_IJNSA_ILi16EEESK_SR_EEEiEEEiEEENS5_IJNS5_IJNS5_IJSG_SU_NSA_ILi2048EEEEEENSA_ILi8192EEEEEENS5_IJNS5_IJSB_NSA_ILi1024EEENSA_ILi32EEEEEElEEElEEEEEEEESI_NS5_IJlSB_lEEENS4_8TiledMMAINS4_8MMA_AtomIJNS4_4SM904GMMA6SPARSE26GMMA_64x64x32_F32F16F16_SSILNS1D_5MajorE0ELS1G_0ELNS1D_7ScaleInE1ELS1H_1ELNS1D_9SparseSelE0EEEEEENSJ_ISC_NS5_IJNSA_ILi0EEES1L_S1L_EEEEENS5_IJNS4_10UnderscoreES1O_S1O_EEEEENS4_13SM90_TMA_LOADENS4_14ComposedLayoutINS4_7SwizzleILi3ELi4ELi3EEENS4_25smem_sparse_ptr_flag_bitsILi2ELi16EEENSJ_INS5_IJNS5_IJSB_SQ_EEENS5_IJSK_SF_EEEEEENS5_IJNS5_IJS1L_SG_EEESN_EEEEEEEvNS4_8identityES1R_NS1S_IS1U_NS4_18smem_ptr_flag_bitsILi16EEENSJ_INS5_IJSQ_SF_EEENS5_IJSF_SB_EEEEEEEvS24_EENS_8epilogue10collective6detail29Sm90TmaWarpSpecializedAdapterINS2D_15DefaultEpilogueIfNS5_IJSB_llEEES2H_NS2C_6thread17LinearCombinationIfLi1EffLNS2I_9ScaleType4KindE0ELNS_15FloatRoundStyleE2EfEENS1_15EpilogueDefaultEEEEEvvEEEEvNT_6ParamsE,@function
        .size           _ZN7cutlass13device_kernelINS_4gemm6kernel13GemmUniversalIN4cute5tupleIJiiiiEEENS1_10collective13CollectiveMmaINS1_40MainloopSm90TmaGmmaWarpSpecializedSparseILi9ENS5_IJNS4_1CILi1EEESB_SB_EEENS1_32KernelTmaWarpSpecializedPingpongEEENS5_IJNSA_ILi64EEESF_NSA_ILi128EEEEEENS_6half_tENS5_IJNS4_6LayoutINS5_IJiNS5_IJNSA_ILi2EEEiEEEiEEENS5_IJlNS5_IJSB_SK_EEElEEEEENSJ_INS5_IJNS5_IJNS5_IJNSA_ILi8EEESK_NSA_ILi4EEEEEEiEEENS5_IJNS5_IJNSA_ILi16EEESK_SR_EEEiEEEiEEENS5_IJNS5_IJNS5_IJSG_SU_NSA_ILi2048EEEEEENSA_ILi8192EEEEEENS5_IJNS5_IJSB_NSA_ILi1024EEENSA_ILi32EEEEEElEEElEEEEEEEESI_NS5_IJlSB_lEEENS4_8TiledMMAINS4_8MMA_AtomIJNS4_4SM904GMMA6SPARSE26GMMA_64x64x32_F32F16F16_SSILNS1D_5MajorE0ELS1G_0ELNS1D_7ScaleInE1ELS1H_1ELNS1D_9SparseSelE0EEEEEENSJ_ISC_NS5_IJNSA_ILi0EEES1L_S1L_EEEEENS5_IJNS4_10UnderscoreES1O_S1O_EEEEENS4_13SM90_TMA_LOADENS4_14ComposedLayoutINS4_7SwizzleILi3ELi4ELi3EEENS4_25smem_sparse_ptr_flag_bitsILi2ELi16EEENSJ_INS5_IJNS5_IJSB_SQ_EEENS5_IJSK_SF_EEEEEENS5_IJNS5_IJS1L_SG_EEESN_EEEEEEEvNS4_8identityES1R_NS1S_IS1U_NS4_18smem_ptr_flag_bitsILi16EEENSJ_INS5_IJSQ_SF_EEENS5_IJSF_SB_EEEEEEEvS24_EENS_8epilogue10collective6detail29Sm90TmaWarpSpecializedAdapterINS2D_15DefaultEpilogueIfNS5_IJSB_llEEES2H_NS2C_6thread17LinearCombinationIfLi1EffLNS2I_9ScaleType4KindE0ELNS_15FloatRoundStyleE2EfEENS1_15EpilogueDefaultEEEEEvvEEEEvNT_6ParamsE,(.L_x_135 - _ZN7cutlass13device_kernelINS_4gemm6kernel13GemmUniversalIN4cute5tupleIJiiiiEEENS1_10collective13CollectiveMmaINS1_40MainloopSm90TmaGmmaWarpSpecializedSparseILi9ENS5_IJNS4_1CILi1EEESB_SB_EEENS1_32KernelTmaWarpSpecializedPingpongEEENS5_IJNSA_ILi64EEESF_NSA_ILi128EEEEEENS_6half_tENS5_IJNS4_6LayoutINS5_IJiNS5_IJNSA_ILi2EEEiEEEiEEENS5_IJlNS5_IJSB_SK_EEElEEEEENSJ_INS5_IJNS5_IJNS5_IJNSA_ILi8EEESK_NSA_ILi4EEEEEEiEEENS5_IJNS5_IJNSA_ILi16EEESK_SR_EEEiEEEiEEENS5_IJNS5_IJNS5_IJSG_SU_NSA_ILi2048EEEEEENSA_ILi8192EEEEEENS5_IJNS5_IJSB_NSA_ILi1024EEENSA_ILi32EEEEEElEEElEEEEEEEESI_NS5_IJlSB_lEEENS4_8TiledMMAINS4_8MMA_AtomIJNS4_4SM904GMMA6SPARSE26GMMA_64x64x32_F32F16F16_SSILNS1D_5MajorE0ELS1G_0ELNS1D_7ScaleInE1ELS1H_1ELNS1D_9SparseSelE0EEEEEENSJ_ISC_NS5_IJNSA_ILi0EEES1L_S1L_EEEEENS5_IJNS4_10UnderscoreES1O_S1O_EEEEENS4_13SM90_TMA_LOADENS4_14ComposedLayoutINS4_7SwizzleILi3ELi4ELi3EEENS4_25smem_sparse_ptr_flag_bitsILi2ELi16EEENSJ_INS5_IJNS5_IJSB_SQ_EEENS5_IJSK_SF_EEEEEENS5_IJNS5_IJS1L_SG_EEESN_EEEEEEEvNS4_8identityES1R_NS1S_IS1U_NS4_18smem_ptr_flag_bitsILi16EEENSJ_INS5_IJSQ_SF_EEENS5_IJSF_SB_EEEEEEEvS24_EENS_8epilogue10collective6detail29Sm90TmaWarpSpecializedAdapterINS2D_15DefaultEpilogueIfNS5_IJSB_llEEES2H_NS2C_6thread17LinearCombinationIfLi1EffLNS2I_9ScaleType4KindE0ELNS_15FloatRoundStyleE2EfEENS1_15EpilogueDefaultEEEEEvvEEEEvNT_6ParamsE)
        .other          _ZN7cutlass13device_kernelINS_4gemm6kernel13GemmUniversalIN4cute5tupleIJiiiiEEENS1_10collective13CollectiveMmaINS1_40MainloopSm90TmaGmmaWarpSpecializedSparseILi9ENS5_IJNS4_1CILi1EEESB_SB_EEENS1_32KernelTmaWarpSpecializedPingpongEEENS5_IJNSA_ILi64EEESF_NSA_ILi128EEEEEENS_6half_tENS5_IJNS4_6LayoutINS5_IJiNS5_IJNSA_ILi2EEEiEEEiEEENS5_IJlNS5_IJSB_SK_EEElEEEEENSJ_INS5_IJNS5_IJNS5_IJNSA_ILi8EEESK_NSA_ILi4EEEEEEiEEENS5_IJNS5_IJNSA_ILi16EEESK_SR_EEEiEEEiEEENS5_IJNS5_IJNS5_IJSG_SU_NSA_ILi2048EEEEEENSA_ILi8192EEEEEENS5_IJNS5_IJSB_NSA_ILi1024EEENSA_ILi32EEEEEElEEElEEEEEEEESI_NS5_IJlSB_lEEENS4_8TiledMMAINS4_8MMA_AtomIJNS4_4SM904GMMA6SPARSE26GMMA_64x64x32_F32F16F16_SSILNS1D_5MajorE0ELS1G_0ELNS1D_7ScaleInE1ELS1H_1ELNS1D_9SparseSelE0EEEEEENSJ_ISC_NS5_IJNSA_ILi0EEES1L_S1L_EEEEENS5_IJNS4_10UnderscoreES1O_S1O_EEEEENS4_13SM90_TMA_LOADENS4_14ComposedLayoutINS4_7SwizzleILi3ELi4ELi3EEENS4_25smem_sparse_ptr_flag_bitsILi2ELi16EEENSJ_INS5_IJNS5_IJSB_SQ_EEENS5_IJSK_SF_EEEEEENS5_IJNS5_IJS1L_SG_EEESN_EEEEEEEvNS4_8identityES1R_NS1S_IS1U_NS4_18smem_ptr_flag_bitsILi16EEENSJ_INS5_IJSQ_SF_EEENS5_IJSF_SB_EEEEEEEvS24_EENS_8epilogue10collective6detail29Sm90TmaWarpSpecializedAdapterINS2D_15DefaultEpilogueIfNS5_IJSB_llEEES2H_NS2C_6thread17LinearCombinationIfLi1EffLNS2I_9ScaleType4KindE0ELNS_15FloatRoundStyleE2EfEENS1_15EpilogueDefaultEEEEEvvEEEEvNT_6ParamsE,@"STO_CUDA_ENTRY STV_DEFAULT"
_ZN7cutlass13device_kernelINS_4gemm6kernel13GemmUniversalIN4cute5tupleIJiiiiEEENS1_10collective13CollectiveMmaINS1_40MainloopSm90TmaGmmaWarpSpecializedSparseILi9ENS5_IJNS4_1CILi1EEESB_SB_EEENS1_32KernelTmaWarpSpecializedPingpongEEENS5_IJNSA_ILi64EEESF_NSA_ILi128EEEEEENS_6half_tENS5_IJNS4_6LayoutINS5_IJiNS5_IJNSA_ILi2EEEiEEEiEEENS5_IJlNS5_IJSB_SK_EEElEEEEENSJ_INS5_IJNS5_IJNS5_IJNSA_ILi8EEESK_NSA_ILi4EEEEEEiEEENS5_IJNS5_IJNSA_ILi16EEESK_SR_EEEiEEEiEEENS5_IJNS5_IJNS5_IJSG_SU_NSA_ILi2048EEEEEENSA_ILi8192EEEEEENS5_IJNS5_IJSB_NSA_ILi1024EEENSA_ILi32EEEEEElEEElEEEEEEEESI_NS5_IJlSB_lEEENS4_8TiledMMAINS4_8MMA_AtomIJNS4_4SM904GMMA6SPARSE26GMMA_64x64x32_F32F16F16_SSILNS1D_5MajorE0ELS1G_0ELNS1D_7ScaleInE1ELS1H_1ELNS1D_9SparseSelE0EEEEEENSJ_ISC_NS5_IJNSA_ILi0EEES1L_S1L_EEEEENS5_IJNS4_10UnderscoreES1O_S1O_EEEEENS4_13SM90_TMA_LOADENS4_14ComposedLayoutINS4_7SwizzleILi3ELi4ELi3EEENS4_25smem_sparse_ptr_flag_bitsILi2ELi16EEENSJ_INS5_IJNS5_IJSB_SQ_EEENS5_IJSK_SF_EEEEEENS5_IJNS5_IJS1L_SG_EEESN_EEEEEEEvNS4_8identityES1R_NS1S_IS1U_NS4_18smem_ptr_flag_bitsILi16EEENSJ_INS5_IJSQ_SF_EEENS5_IJSF_SB_EEEEEEEvS24_EENS_8epilogue10collective6detail29Sm90TmaWarpSpecializedAdapterINS2D_15DefaultEpilogueIfNS5_IJSB_llEEES2H_NS2C_6thread17LinearCombinationIfLi1EffLNS2I_9ScaleType4KindE0ELNS_15FloatRoundStyleE2EfEENS1_15EpilogueDefaultEEEEEvvEEEEvNT_6ParamsE:
[----:B------:R-:W-:Y:S01]  /*0000*/  LDC R1, c[0x0][0x28] ;  /* 0x00000a00ff017b82 */ /* 0x000fe20000000800 */
[----:B------:R-:W0:Y:S01]  /*0010*/  S2R R10, SR_TID.X ;  /* 0x00000000000a7919 */ /* 0x000e220000002100 */
[----:B------:R-:W-:Y:S01]  /*0020*/  ELECT P0, URZ, PT ;  /* 0x00000000003f782f */ /* 0x000fe20003800000 */
[----:B------:R-:W-:Y:S01]  /*0030*/  BSSY B0, `(.L_x_0) ;  /* 0x0000012000007945 */ /* 0x000fe20003800000 */
[--C-:B0-----:R-:W-:Y:S02]  /*0040*/  SHF.R.U32.HI R0, RZ, 0x5, R10.reuse ;  /* 0x00000005ff007819 */ /* 0x101fe4000001160a */
[----:B------:R-:W-:-:S03]  /*0050*/  SHF.R.U32.HI R4, RZ, 0x7, R10 ;  /* 0x00000007ff047819 */ /* 0x000fc6000001160a */
[----:B------:R-:W0:Y:S04]  /*0060*/  SHFL.IDX PT, R2, R0, RZ, 0x1f ;  /* 0x00001fff00027589 */ /* 0x000e2800000e0000 */
[----:B------:R1:W2:Y:S01]  /*0070*/  SHFL.IDX PT, R5, R4, RZ, 0x1f ;  /* 0x00001fff04057589 */ /* 0x0002a200000e0000 */
[----:B0-----:R-:W-:-:S13]  /*0080*/  ISETP.NE.OR P0, PT, R2, RZ, !P0 ;  /* 0x000000ff0200720c */ /* 0x001fda0004705670 */
[----:B-12---:R-:W-:Y:S05]  /*0090*/  @P0 BRA `(.L_x_1) ;  /* 0x00000000002c0947 */ /* 0x006fea0003800000 */
[----:B------:R-:W-:Y:S02]  /*00a0*/  ULDC.64 UR4, c[0x0][0x198] ;  /* 0x0000660000047ab9 */ /* 0x000fe40000000a00 */
[----:B------:R-:W-:Y:S02]  /*00b0*/  UIADD3 UR6, UP0, UR4, 0xf0, URZ ;  /* 0x000000f004067890 */ /* 0x000fe4000ff1e03f */
[----:B------:R-:W-:Y:S02]  /*00c0*/  UIADD3 UR8, UP1, UR4, 0x1f0, URZ ;  /* 0x000001f004087890 */ /* 0x000fe4000ff3e03f */
[----:B------:R-:W-:Y:S02]  /*00d0*/  UIADD3 UR4, UP2, UR4, 0x2f0, URZ ;  /* 0x000002f004047890 */ /* 0x000fe4000ff5e03f */
[----:B------:R-:W-:Y:S02]  /*00e0*/  UIADD3.X UR7, URZ, UR5, URZ, UP0, !UPT ;  /* 0x000000053f077290 */ /* 0x000fe400087fe43f */
[----:B------:R-:W-:-:S02]  /*00f0*/  UIADD3.X UR9, URZ, UR5, URZ, UP1, !UPT ;  /* 0x000000053f097290 */ /* 0x000fc40008ffe43f */
[----:B------:R-:W-:-:S05]  /*0100*/  UIADD3.X UR5, URZ, UR5, URZ, UP2, !UPT ;  /* 0x000000053f057290 */ /* 0x000fca00097fe43f */
[----:B------:R0:W-:Y:S02]  /*0110*/  UTMACCTL.PF [UR6] ;  /* 0x00000000060079b9 */ /* 0x0001e40008040000 */
[----:B------:R0:W-:Y:S02]  /*0120*/  UTMACCTL.PF [UR8] ;  /* 0x00000000080079b9 */ /* 0x0001e40008040000 */
[----:B------:R0:W-:Y:S02]  /*0130*/  UTMACCTL.PF [UR4] ;  /* 0x00000000040079b9 */ /* 0x0001e40008040000 */
[----:B0-----:R-:W-:Y:S01]  /*0140*/  NOP ;  /* 0x0000000000007918 */ /* 0x001fe20000000000 */
.L_x_1:
[----:B------:R-:W-:Y:S05]  /*0150*/  BSYNC B0 ;  /* 0x0000000000007941 */ /* 0x000fea0003800000 */
.L_x_0:
[----:B------:R-:W0:Y:S02]  /*0160*/  SHFL.IDX PT, R3, R0, RZ, 0x1f ;  /* 0x00001fff00037589 */ /* 0x000e2400000e0000 */
[----:B0-----:R-:W-:-:S13]  /*0170*/  ISETP.NE.AND P0, PT, R3, RZ, PT ;  /* 0x000000ff0300720c */ /* 0x001fda0003f05270 */
[----:B------:R-:W-:Y:S05]  /*0180*/  @P0 BRA `(.L_x_2) ;  /* 0x00000000008c0947 */ /* 0x000fea0003800000 */
[----:B------:R-:W-:Y:S01]  /*0190*/  ELECT P0, URZ, PT ;  /* 0x00000000003f782f */ /* 0x000fe20003800000 */
[----:B------:R-:W-:-:S12]  /*01a0*/  BSSY B0, `(.L_x_2) ;  /* 0x0000021000007945 */ /* 0x000fd80003800000 */
[----:B------:R-:W-:Y:S05]  /*01b0*/  @!P0 BRA `(.L_x_3) ;  /* 0x00000000007c8947 */ /* 0x000fea0003800000 */
[----:B------:R-:W0:Y:S01]  /*01c0*/  S2UR UR8, SR_CgaCtaId ;  /* 0x00000000000879c3 */ /* 0x000e220000008800 */
[----:B------:R-:W-:Y:S01]  /*01d0*/  UMOV UR4, 0x400 ;  /* 0x0000040000047882 */ /* 0x000fe20000000000 */
[----:B------:R-:W-:Y:S01]  /*01e0*/  UMOV UR5, 0x1 ;  /* 0x0000000100057882 */ /* 0x000fe20000000000 */
[----:B------:R-:W-:Y:S02]  /*01f0*/  UMOV UR6, 0x80 ;  /* 0x0000008000067882 */ /* 0x000fe40000000000 */
[----:B------:R-:W-:-:S04]  /*0200*/  UIADD3 UR6, -UR6, 0x100000, URZ ;  /* 0x0010000006067890 */ /* 0x000fc8000fffe13f */
[----:B------:R-:W-:Y:S02]  /*0210*/  USHF.L.U32 UR7, UR6, 0xb, URZ ;  /* 0x0000000b06077899 */ /* 0x000fe4000800063f */
[----:B------:R-:W-:Y:S02]  /*0220*/  USHF.L.U32 UR6, UR6, 0x1, URZ ;  /* 0x0000000106067899 */ /* 0x000fe4000800063f */
[----:B0-----:R-:W-:Y:S02]  /*0230*/  ULEA UR8, UR8, UR4, 0x18 ;  /* 0x0000000408087291 */ /* 0x001fe4000f8ec03f */
[----:B------:R-:W-:-:S04]  /*0240*/  UIADD3 UR4, -UR5, 0x100000, URZ ;  /* 0x0010000005047890 */ /* 0x000fc8000fffe13f */
[----:B------:R-:W-:Y:S02]  /*0250*/  USHF.L.U32 UR5, UR4, 0xb, URZ ;  /* 0x0000000b04057899 */ /* 0x000fe4000800063f */
[----:B------:R-:W-:Y:S01]  /*0260*/  USHF.L.U32 UR4, UR4, 0x1, URZ ;  /* 0x0000000104047899 */ /* 0x000fe2000800063f */
[----:B------:R-:W0:Y:S11]  /*0270*/  FENCE.VIEW.ASYNC.S ;  /* 0x00000000000073c6 */ /* 0x000e360000000000 */
[----:B0-----:R0:W1:Y:S01]  /*0280*/  SYNCS.EXCH.64 URZ, [UR8], UR4 ;  /* 0x00000004083f75b2 */ /* 0x0010620008000100 */
[----:B------:R0:W2:Y:S01]  /*0290*/  SYNCS.EXCH.64 URZ, [UR8+0x48], UR6 ;  /* 0x00004806083f75b2 */ /* 0x0000a20008000100 */
[----:B------:R0:W3:Y:S01]  /*02a0*/  SYNCS.EXCH.64 URZ, [UR8+0x8], UR4 ;  /* 0x00000804083f75b2 */ /* 0x0000e20008000100 */
[----:B------:R0:W4:Y:S01]  /*02b0*/  SYNCS.EXCH.64 URZ, [UR8+0x50], UR6 ;  /* 0x00005006083f75b2 */ /* 0x0001220008000100 */
[----:B------:R0:W0:Y:S01]  /*02c0*/  SYNCS.EXCH.64 URZ, [UR8+0x10], UR4 ;  /* 0x00001004083f75b2 */ /* 0x0000220008000100 */
        /* <DEDUP_REMOVED lines=13> */
[----:B------:R-:W-:Y:S01]  /*03a0*/  NOP ;  /* 0x0000000000007918 */ /* 0x000fe20000000000 */
.L_x_3:
[----:B0-----:R-:W-:Y:S05]  /*03b0*/  BSYNC B0 ;  /* 0x0000000000007941 */ /* 0x001fea0003800000 */
.L_x_2:
[----:B------:R-:W0:Y:S01]  /*03c0*/  SHFL.IDX PT, R6, R0, RZ, 0x1f ;  /* 0x00001fff00067589 */ /* 0x000e2200000e0000 */
[----:B------:R-:W-:Y:S01]  /*03d0*/  ELECT P0, URZ, PT ;  /* 0x00000000003f782f */ /* 0x000fe20003800000 */
[----:B------:R-:W-:Y:S01]  /*03e0*/  NOP ;  /* 0x0000000000007918 */ /* 0x000fe20000000000 */
[----:B------:R-:W-:Y:S01]  /*03f0*/  ELECT P1, URZ, PT ;  /* 0x00000000003f782f */ /* 0x000fe20003820000 */
[----:B------:R-:W5:Y:S01]  /*0400*/  SHFL.IDX PT, R3, R0, RZ, 0x1f ;  /* 0x00001fff00037589 */ /* 0x000f6200000e0000 */
[----:B------:R-:W-:Y:S01]  /*0410*/  UMOV UR4, 0x20 ;  /* 0x0000002000047882 */ /* 0x000fe20000000000 */
[----:B------:R-:W-:Y:S01]  /*0420*/  UMOV UR11, 0x80 ;  /* 0x00000080000b7882 */ /* 0x000fe20000000000 */
[----:B------:R-:W-:Y:S01]  /*0430*/  NOP ;  /* 0x0000000000007918 */ /* 0x000fe20000000000 */
[----:B------:R-:W1:Y:S01]  /*0440*/  SHFL.IDX PT, R4, R4, RZ, 0x1f ;  /* 0x00001fff04047589 */ /* 0x000e6200000e0000 */
[C---:B------:R-:W-:Y:S01]  /*0450*/  VIADD R33, R5.reuse, 0xffffffff ;  /* 0xffffffff05217836 */ /* 0x040fe20000000000 */
[----:B------:R-:W-:Y:S01]  /*0460*/  ULDC.64 UR16, c[0x0][0x208] ;  /* 0x0000820000107ab9 */ /* 0x000fe20000000a00 */
[----:B------:R-:W-:-:S03]  /*0470*/  ISETP.NE.AND P2, PT, R5, RZ, PT ;  /* 0x000000ff0500720c */ /* 0x000fc60003f45270 */
[----:B------:R-:W-:Y:S02]  /*0480*/  ISETP.GE.U32.AND P3, PT, R33, 0x2, PT ;  /* 0x000000022100780c */ /* 0x000fe40003f66070 */
[----:B0-----:R-:W-:Y:S02]  /*0490*/  ISETP.NE.OR P0, PT, R6, RZ, !P0 ;  /* 0x000000ff0600720c */ /* 0x001fe40004705670 */
[----:B-----5:R-:W-:Y:S02]  /*04a0*/  ISETP.NE.OR P1, PT, R3, RZ, !P1 ;  /* 0x000000ff0300720c */ /* 0x020fe40004f25670 */
[----:B------:R-:W-:Y:S02]  /*04b0*/  SHF.R.S32.HI R3, RZ, 0x1f, R2 ;  /* 0x0000001fff037819 */ /* 0x000fe40000011402 */
[----:B-1----:R-:W-:Y:S02]  /*04c0*/  R2UR UR12, R4 ;  /* 0x00000000040c72ca */ /* 0x002fe400000e0000 */
[----:B------:R-:W-:-:S05]  /*04d0*/  LEA.HI R3, R3, R2, RZ, 0x2 ;  /* 0x0000000203037211 */ /* 0x000fca00078f10ff */
[----:B------:R-:W-:Y:S01]  /*04e0*/  VOTEU.ALL UP0, P0 ;  /* 0x00000000003f7886 */ /* 0x000fe20000000000 */
[----:B------:R-:W-:Y:S01]  /*04f0*/  LOP3.LUT R3, R3, 0xfffffffc, RZ, 0xc0, !PT ;  /* 0xfffffffc03037812 */ /* 0x000fe200078ec0ff */
[----:B------:R-:W-:-:S03]  /*0500*/  VOTEU.ALL UP1, P1 ;  /* 0x00000000003f7886 */ /* 0x000fc60000820000 */
[----:B------:R-:W0:Y:S01]  /*0510*/  @!UP0 S2UR UR7, SR_CgaCtaId ;  /* 0x00000000000789c3 */ /* 0x000e220000008800 */
[----:B------:R-:W-:Y:S01]  /*0520*/  @!UP0 UMOV UR6, 0x400 ;  /* 0x0000040000068882 */ /* 0x000fe20000000000 */
[----:B------:R-:W-:-:S04]  /*0530*/  @!UP0 UIADD3 UR4, -UR4, 0x100000, URZ ;  /* 0x0010000004048890 */ /* 0x000fc8000fffe13f */
[----:B------:R-:W-:Y:S02]  /*0540*/  @!UP0 USHF.L.U32 UR5, UR4, 0xb, URZ ;  /* 0x0000000b04058899 */ /* 0x000fe4000800063f */
[----:B------:R-:W-:Y:S01]  /*0550*/  @!UP0 USHF.L.U32 UR4, UR4, 0x1, URZ ;  /* 0x0000000104048899 */ /* 0x000fe2000800063f */
[----:B------:R-:W-:Y:S01]  /*0560*/  IMAD.IADD R20, R2, 0x1, -R3 ;  /* 0x0000000102147824 */ /* 0x000fe200078e0a03 */
[----:B------:R-:W-:Y:S01]  /*0570*/  @!UP1 UMOV UR9, 0x400 ;  /* 0x0000040000099882 */ /* 0x000fe20000000000 */
[----:B------:R-:W-:Y:S01]  /*0580*/  VOTEU.ALL UP2, P1 ;  /* 0x00000000003f7886 */ /* 0x000fe20000840000 */
[----:B------:R-:W-:Y:S01]  /*0590*/  VOTEU.ALL UP3, P1 ;  /* 0x00000000003f7886 */ /* 0x000fe20000860000 */
[----:B------:R-:W-:Y:S01]  /*05a0*/  VOTEU.ALL UP4, P1 ;  /* 0x00000000003f7886 */ /* 0x000fe20000880000 */
[----:B------:R-:W1:Y:S01]  /*05b0*/  @!UP1 S2UR UR10, SR_CgaCtaId ;  /* 0x00000000000a99c3 */ /* 0x000e620000008800 */
[----:B------:R-:W-:Y:S01]  /*05c0*/  VOTEU.ALL UP5, P1 ;  /* 0x00000000003f7886 */ /* 0x000fe200008a0000 */
[----:B------:R-:W-:-:S04]  /*05d0*/  SHF.R.S32.HI R3, RZ, 0x1f, R10 ;  /* 0x0000001fff037819 */ /* 0x000fc8000001140a */
[----:B------:R-:W-:-:S04]  /*05e0*/  LEA.HI R3, R3, R10, RZ, 0x7 ;  /* 0x0000000a03037211 */ /* 0x000fc800078f38ff */
[----:B------:R-:W-:-:S05]  /*05f0*/  LOP3.LUT R3, R3, 0xffffff80, RZ, 0xc0, !PT ;  /* 0xffffff8003037812 */ /* 0x000fca00078ec0ff */
[----:B------:R-:W-:Y:S01]  /*0600*/  IMAD.IADD R11, R10, 0x1, -R3 ;  /* 0x000000010a0b7824 */ /* 0x000fe200078e0a03 */
[----:B0-----:R-:W-:Y:S02]  /*0610*/  @!UP0 ULEA UR8, UR7, UR6, 0x18 ;  /* 0x0000000607088291 */ /* 0x001fe4000f8ec03f */
[----:B------:R-:W-:-:S04]  /*0620*/  @!UP1 UIADD3 UR6, -UR11, 0x100000, URZ ;  /* 0x001000000b069890 */ /* 0x000fc8000fffe13f */
[----:B------:R-:W-:Y:S02]  /*0630*/  @!UP1 USHF.L.U32 UR7, UR6, 0xb, URZ ;  /* 0x0000000b06079899 */ /* 0x000fe4000800063f */
[----:B------:R-:W-:Y:S01]  /*0640*/  @!UP1 USHF.L.U32 UR6, UR6, 0x1, URZ ;  /* 0x0000000106069899 */ /* 0x000fe2000800063f */
[----:B------:R-:W-:Y:S01]  /*0650*/  VOTEU.ALL UP0, P0 ;  /* 0x00000000003f7886 */ /* 0x000fe20000000000 */
[----:B-1----:R-:W-:Y:S01]  /*0660*/  @!UP1 ULEA UR9, UR10, UR9, 0x18 ;  /* 0x000000090a099291 */ /* 0x002fe2000f8ec03f */
[----:B------:R-:W-:Y:S02]  /*0670*/  VOTEU.ALL UP1, P0 ;  /* 0x00000000003f7886 */ /* 0x000fe40000020000 */
[----:B------:R-:W-:Y:S01]  /*0680*/  ULDC.64 UR10, c[0x0][0x698] ;  /* 0x0001a600000a7ab9 */ /* 0x000fe20000000a00 */
[----:B------:R-:W-:Y:S01]  /*0690*/  ISETP.NE.AND P0, PT, R20, 0x3, PT ;  /* 0x000000031400780c */ /* 0x000fe20003f05270 */
[----:B------:R-:W0:Y:S02]  /*06a0*/  FENCE.VIEW.ASYNC.S ;  /* 0x00000000000073c6 */ /* 0x000e240000000000 */
[----:B0-----:R0:W2:Y:S01]  /*06b0*/  @!UP0 SYNCS.EXCH.64 URZ, [UR8+0xc0], UR4 ;  /* 0x0000c004083f85b2 */ /* 0x0010a20008000100 */
[----:B------:R-:W-:-:S02]  /*06c0*/  ISETP.NE.U32.AND P1, PT, RZ, UR10, PT ;  /* 0x0000000aff007c0c */ /* 0x000fc4000bf25070 */
[----:B------:R-:W-:Y:S02]  /*06d0*/  ISETP.EQ.OR P0, PT, R20, RZ, !P0 ;  /* 0x000000ff1400720c */ /* 0x000fe40004702670 */
[----:B------:R-:W-:Y:S02]  /*06e0*/  ISETP.NE.AND.EX P1, PT, RZ, UR11, PT, P1 ;  /* 0x0000000bff007c0c */ /* 0x000fe4000bf25310 */
[----:B------:R-:W-:-:S04]  /*06f0*/  ISETP.EQ.AND P0, PT, R5, RZ, P0 ;  /* 0x000000ff0500720c */ /* 0x000fc80000702270 */
[----:B------:R-:W-:-:S04]  /*0700*/  SEL R7, RZ, 0x1, !P0 ;  /* 0x00000001ff077807 */ /* 0x000fc80004000000 */
[----:B------:R-:W-:Y:S01]  /*0710*/  SEL R7, R7, 0x2, P3 ;  /* 0x0000000207077807 */ /* 0x000fe20001800000 */
[----:B------:R0:W2:Y:S01]  /*0720*/  @!UP1 SYNCS.EXCH.64 URZ, [UR8+0xc8], UR4 ;  /* 0x0000c804083f95b2 */ /* 0x0000a20008000100 */
[----:B------:R-:W-:Y:S01]  /*0730*/  NOP ;  /* 0x0000000000007918 */ /* 0x000fe20000000000 */
[----:B------:R0:W2:Y:S01]  /*0740*/  @!UP2 SYNCS.EXCH.64 URZ, [UR9+0xa0], UR6 ;  /* 0x0000a006093fa5b2 */ /* 0x0000a20008000100 */
[----:B------:R0:W2:Y:S01]  /*0750*/  @!UP3 SYNCS.EXCH.64 URZ, [UR9+0xa8], UR6 ;  /* 0x0000a806093fb5b2 */ /* 0x0000a20008000100 */
[----:B------:R0:W2:Y:S01]  /*0760*/  @!UP4 SYNCS.EXCH.64 URZ, [UR9+0xb0], UR6 ;  /* 0x0000b006093fc5b2 */ /* 0x0000a20008000100 */
[----:B------:R0:W2:Y:S01]  /*0770*/  @!UP5 SYNCS.EXCH.64 URZ, [UR9+0xb8], UR6 ;  /* 0x0000b806093fd5b2 */ /* 0x0000a20008000100 */
[----:B------:R-:W-:Y:S01]  /*0780*/  NOP ;  /* 0x0000000000007918 */ /* 0x000fe20000000000 */
[----:B--234-:R-:W-:Y:S06]  /*0790*/  BAR.SYNC.DEFER_BLOCKING 0x0 ;  /* 0x0000000000007b1d */ /* 0x01cfec0000010000 */
[----:B0-----:R-:W-:Y:S05]  /*07a0*/  @!P1 BRA `(.L_x_4) ;  /* 0x00000000001c9947 */ /* 0x001fea0003800000 */
[----:B------:R-:W0:Y:S02]  /*07b0*/  LDC.64 R2, c[0x0][0x698] ;  /* 0x0001a600ff027b82 */ /* 0x000e240000000a00 */
[----:B0-----:R-:W2:Y:S02]  /*07c0*/  LDG.E.64 R2, desc[UR16][R2.64] ;  /* 0x0000001002027981 */ /* 0x001ea4000c1e1b00 */
[----:B--2---:R-:W-:-:S04]  /*07d0*/  ISETP.NE.U32.AND P0, PT, R2, RZ, PT ;  /* 0x000000ff0200720c */ /* 0x004fc80003f05070 */
[----:B------:R-:W-:-:S13]  /*07e0*/  ISETP.NE.AND.EX P0, PT, R3, RZ, PT, P0 ;  /* 0x000000ff0300720c */ /* 0x000fda0003f05300 */
[----:B------:R-:W-:Y:S05]  /*07f0*/  @!P0 BRA `(.L_x_4) ;  /* 0x0000000000088947 */ /* 0x000fea0003800000 */
[----:B------:R2:W5:Y:S01]  /*0800*/  LD.E R12, desc[UR16][R2.64] ;  /* 0x00000010020c7980 */ /* 0x000562000c101900 */
[----:B------:R-:W-:Y:S05]  /*0810*/  BRA `(.L_x_5) ;  /* 0x0000000000207947 */ /* 0x000fea0003800000 */
.L_x_4:
[----:B------:R-:W-:Y:S02]  /*0820*/  ULDC.64 UR4, c[0x0][0x688] ;  /* 0x0001a20000047ab9 */ /* 0x000fe40000000a00 */
[----:B------:R-:W-:-:S04]  /*0830*/  ISETP.NE.U32.AND P0, PT, RZ, UR4, PT ;  /* 0x00000004ff007c0c */ /* 0x000fc8000bf05070 */
[----:B------:R-:W-:-:S13]  /*0840*/  ISETP.NE.AND.EX P0, PT, RZ, UR5, PT, P0 ;  /* 0x00000005ff007c0c */ /* 0x000fda000bf05300 */
[----:B------:R-:W-:Y:S05]  /*0850*/  @!P0 BRA `(.L_x_6) ;  /* 0x00000000000c8947 */ /* 0x000fea0003800000 */
[----:B------:R-:W0:Y:S02]  /*0860*/  LDC.64 R12, c[0x0][0x688] ;  /* 0x0001a200ff0c7b82 */ /* 0x000e240000000a00 */
[----:B0-----:R0:W5:Y:S01]  /*0870*/  LDG.E R12, desc[UR16][R12.64] ;  /* 0x000000100c0c7981 */ /* 0x001162000c1e1900 */
[----:B------:R-:W-:Y:S05]  /*0880*/  BRA `(.L_x_5) ;  /* 0x0000000000047947 */ /* 0x000fea0003800000 */
.L_x_6:
[----:B------:R-:W1:Y:S02]  /*0890*/  LDC R12, c[0x0][0x680] ;  /* 0x0001a000ff0c7b82 */ /* 0x000e640000000800 */
.L_x_5:
[----:B------:R-:W-:Y:S02]  /*08a0*/  ULDC.64 UR4, c[0x0][0x6a0] ;  /* 0x0001a80000047ab9 */ /* 0x000fe40000000a00 */
[----:B------:R-:W-:-:S04]  /*08b0*/  ISETP.NE.U32.AND P0, PT, RZ, UR4, PT ;  /* 0x00000004ff007c0c */ /* 0x000fc8000bf05070 */
[----:B------:R-:W-:-:S13]  /*08c0*/  ISETP.NE.AND.EX P0, PT, RZ, UR5, PT, P0 ;  /* 0x00000005ff007c0c */ /* 0x000fda000bf05300 */
[----:B------:R-:W-:Y:S05]  /*08d0*/  @!P0 BRA `(.L_x_7) ;  /* 0x00000000001c8947 */ /* 0x000fea0003800000 */
[----:B--2---:R-:W2:Y:S02]  /*08e0*/  LDC.64 R2, c[0x0][0x6a0] ;  /* 0x0001a800ff027b82 */ /* 0x004ea40000000a00 */
[----:B--2---:R-:W2:Y:S02]  /*08f0*/  LDG.E.64 R2, desc[UR16][R2.64] ;  /* 0x0000001002027981 */ /* 0x004ea4000c1e1b00 */
[----:B--2---:R-:W-:-:S04]  /*0900*/  ISETP.NE.U32.AND P0, PT, R2, RZ, PT ;  /* 0x000000ff0200720c */ /* 0x004fc80003f05070 */
[----:B------:R-:W-:-:S13]  /*0910*/  ISETP.NE.AND.EX P0, PT, R3, RZ, PT, P0 ;  /* 0x000000ff0300720c */ /* 0x000fda0003f05300 */
[----:B------:R-:W-:Y:S05]  /*0920*/  @!P0 BRA `(.L_x_7) ;  /* 0x0000000000088947 */ /* 0x000fea0003800000 */
[----:B0-----:R4:W5:Y:S01]  /*0930*/  LD.E R13, desc[UR16][R2.64] ;  /* 0x00000010020d7980 */ /* 0x001962000c101900 */
[----:B------:R-:W-:Y:S05]  /*0940*/  BRA `(.L_x_8) ;  /* 0x0000000000207947 */ /* 0x000fea0003800000 */
.L_x_7:
[----:B------:R-:W-:Y:S02]  /*0950*/  ULDC.64 UR4, c[0x0][0x690] ;  /* 0x0001a40000047ab9 */ /* 0x000fe40000000a00 */
[----:B------:R-:W-:-:S04]  /*0960*/  ISETP.NE.U32.AND P0, PT, RZ, UR4, PT ;  /* 0x00000004ff007c0c */ /* 0x000fc8000bf05070 */
[----:B------:R-:W-:-:S13]  /*0970*/  ISETP.NE.AND.EX P0, PT, RZ, UR5, PT, P0 ;  /* 0x00000005ff007c0c */ /* 0x000fda000bf05300 */
[----:B------:R-:W-:Y:S05]  /*0980*/  @!P0 BRA `(.L_x_9) ;  /* 0x00000000000c8947 */ /* 0x000fea0003800000 */
[----:B--2---:R-:W0:Y:S02]  /*0990*/  LDC.64 R2, c[0x0][0x690] ;  /* 0x0001a400ff027b82 */ /* 0x004e240000000a00 */
[----:B0-----:R3:W5:Y:S01]  /*09a0*/  LDG.E R13, desc[UR16][R2.64] ;  /* 0x00000010020d7981 */ /* 0x001762000c1e1900 */
[----:B------:R-:W-:Y:S05]  /*09b0*/  BRA `(.L_x_8) ;  /* 0x0000000000047947 */ /* 0x000fea0003800000 */
.L_x_9:
[----:B0-----:R-:W0:Y:S02]  /*09c0*/  LDC R13, c[0x0][0x684] ;  /* 0x0001a100ff0d7b82 */ /* 0x001e240000000800 */
.L_x_8:
[----:B------:R-:W1:Y:S01]  /*09d0*/  LDC R0, c[0x0][0x75c] ;  /* 0x0001d700ff007b82 */ /* 0x000e620000000800 */
[----:B------:R-:W2:Y:S01]  /*09e0*/  S2R R21, SR_CTAID.Y ;  /* 0x0000000000157919 */ /* 0x000ea20000002600 */
[----:B------:R-:W-:Y:S01]  /*09f0*/  ULDC UR8, c[0x0][0x604] ;  /* 0x0001810000087ab9 */ /* 0x000fe20000000800 */
[----:B------:R-:W-:Y:S01]  /*0a00*/  ISETP.NE.AND P0, PT, R5, 0x2, PT ;  /* 0x000000020500780c */ /* 0x000fe20003f05270 */
[----:B------:R-:W-:Y:S01]  /*0a10*/  UIADD3 UR8, UR8, 0x3f, URZ ;  /* 0x0000003f08087890 */ /* 0x000fe2000fffe03f */
[----:B------:R-:W0:Y:S01]  /*0a20*/  S2R R14, SR_CTAID.X ;  /* 0x00000000000e7919 */ /* 0x000e220000002500 */
[----:B------:R-:W-:Y:S01]  /*0a30*/  UMOV UR4, URZ ;  /* 0x0000003f00047c82 */ /* 0x000fe20008000000 */
[----:B------:R-:W-:Y:S01]  /*0a40*/  UMOV UR5, URZ ;  /* 0x0000003f00057c82 */ /* 0x000fe20008000000 */
[----:B------:R-:W-:Y:S01]  /*0a50*/  USHF.R.S32.HI UR9, URZ, 0x1f, UR8 ;  /* 0x0000001f3f097899 */ /* 0x000fe20008011408 */
[----:B------:R-:W-:-:S03]  /*0a60*/  ULDC.64 UR10, c[0x0][0x750] ;  /* 0x0001d400000a7ab9 */ /* 0x000fc60000000a00 */
[----:B------:R-:W-:Y:S01]  /*0a70*/  ULEA.HI UR9, UR9, UR8, URZ, 0x6 ;  /* 0x0000000809097291 */ /* 0x000fe2000f8f303f */
[----:B-1----:R-:W-:-:S13]  /*0a80*/  ISETP.NE.AND P3, PT, R0, 0x1, PT ;  /* 0x000000010000780c */ /* 0x002fda0003f65270 */
[----:B------:R-:W0:Y:S01]  /*0a90*/  @P3 LDC R15, c[0x0][0x10] ;  /* 0x00000400ff0f3b82 */ /* 0x000e220000000800 */
[----:B--234-:R-:W-:Y:S02]  /*0aa0*/  @P3 IMAD.MOV.U32 R2, RZ, RZ, R21 ;  /* 0x000000ffff023224 */ /* 0x01cfe400078e0015 */
[----:B------:R-:W-:Y:S02]  /*0ab0*/  @P3 IMAD.MOV.U32 R3, RZ, RZ, RZ ;  /* 0x000000ffff033224 */ /* 0x000fe400078e00ff */
[----:B------:R-:W-:-:S03]  /*0ac0*/  @P3 IMAD.MOV.U32 R5, RZ, RZ, RZ ;  /* 0x000000ffff053224 */ /* 0x000fc600078e00ff */
[----:B------:R-:W1:Y:S01]  /*0ad0*/  @!P3 LDC R9, c[0x0][0xc] ;  /* 0x00000300ff09bb82 */ /* 0x000e620000000800 */
[----:B------:R-:W-:Y:S01]  /*0ae0*/  ULDC UR6, c[0x0][0xc] ;  /* 0x0000030000067ab9 */ /* 0x000fe20000000800 */
[----:B------:R-:W-:Y:S02]  /*0af0*/  ULDC UR7, c[0x0][0x10] ;  /* 0x0000040000077ab9 */ /* 0x000fe40000000800 */
[----:B------:R-:W-:-:S04]  /*0b00*/  UIMAD.WIDE.U32 UR6, UR6, UR7, URZ ;  /* 0x00000007060672a5 */ /* 0x000fc8000f8e003f */
[----:B------:R-:W2:Y:S01]  /*0b10*/  LDC R8, c[0x0][0x14] ;  /* 0x00000500ff087b82 */ /* 0x000ea20000000800 */
[----:B0-----:R-:W-:-:S04]  /*0b20*/  @P3 IMAD.WIDE.U32 R2, R14, R15, R2 ;  /* 0x0000000f0e023225 */ /* 0x001fc800078e0002 */
[----:B------:R-:W-:Y:S02]  /*0b30*/  IMAD.MOV.U32 R15, RZ, RZ, RZ ;  /* 0x000000ffff0f7224 */ /* 0x000fe400078e00ff */
[----:B------:R-:W-:Y:S02]  /*0b40*/  @P3 IMAD.IADD R3, R3, 0x1, R5 ;  /* 0x0000000103033824 */ /* 0x000fe400078e0205 */
[----:B-1----:R-:W-:-:S04]  /*0b50*/  @!P3 IMAD.WIDE.U32 R4, R9, R21, R14 ;  /* 0x000000150904b225 */ /* 0x002fc800078e000e */
[----:B------:R-:W-:Y:S02]  /*0b60*/  @!P3 IMAD.MOV.U32 R2, RZ, RZ, R4 ;  /* 0x000000ffff02b224 */ /* 0x000fe400078e0004 */
[----:B------:R-:W-:Y:S02]  /*0b70*/  @!P3 IMAD.MOV.U32 R3, RZ, RZ, R5 ;  /* 0x000000ffff03b224 */ /* 0x000fe400078e0005 */
[C---:B--2---:R-:W-:Y:S02]  /*0b80*/  IMAD R17, R8.reuse, UR7, RZ ;  /* 0x0000000708117c24 */ /* 0x044fe4000f8e02ff */
[----:B------:R-:W-:Y:S01]  /*0b90*/  IMAD.WIDE.U32 R8, R8, UR6, RZ ;  /* 0x0000000608087c25 */ /* 0x000fe2000f8e00ff */
[----:B------:R-:W-:-:S03]  /*0ba0*/  USHF.R.S32.HI UR6, URZ, 0x6, UR9 ;  /* 0x000000063f067899 */ /* 0x000fc60008011409 */
[----:B------:R-:W-:Y:S01]  /*0bb0*/  IMAD.IADD R0, R9, 0x1, R17 ;  /* 0x0000000109007824 */ /* 0x000fe200078e0211 */
[----:B------:R-:W-:Y:S08]  /*0bc0*/  @P0 BRA `(.L_x_10) ;  /* 0x0000000000200947 */ /* 0x000ff00003800000 */
[----:B------:R-:W-:Y:S01]  /*0bd0*/  UISETP.GE.U32.AND UP0, UPT, UR6, 0x9, UPT ;  /* 0x000000090600788c */ /* 0x000fe2000bf06070 */
[----:B------:R-:W-:Y:S01]  /*0be0*/  IADD3 R2, P0, R2, R8, RZ ;  /* 0x0000000802027210 */ /* 0x000fe20007f1e0ff */
[----:B------:R-:W-:-:S04]  /*0bf0*/  UIMAD.WIDE.U32 UR4, UR6, 0x38e38e39, URZ ;  /* 0x38e38e39060478a5 */ /* 0x000fc8000f8e003f */
[----:B------:R-:W-:Y:S01]  /*0c00*/  USHF.R.U32.HI UR4, URZ, 0x1, UR5 ;  /* 0x000000013f047899 */ /* 0x000fe20008011605 */
[----:B------:R-:W-:Y:S02]  /*0c10*/  IMAD.X R3, R0, 0x1, R3, P0 ;  /* 0x0000000100037824 */ /* 0x000fe400000e0603 */
[----:B------:R-:W-:Y:S02]  /*0c20*/  UMOV UR5, URZ ;  /* 0x0000003f00057c82 */ /* 0x000fe40008000000 */
[----:B------:R-:W-:Y:S02]  /*0c30*/  @UP0 ULOP3.LUT UR5, UR4, 0x1, URZ, 0xc0, !UPT ;  /* 0x0000000104050892 */ /* 0x000fe4000f8ec03f */
[----:B------:R-:W-:-:S12]  /*0c40*/  UIMAD UR4, UR4, -0x9, UR6 ;  /* 0xfffffff7040478a4 */ /* 0x000fd8000f8e0206 */
.L_x_10:
[----:B------:R-:W-:Y:S01]  /*0c50*/  ISETP.GE.U32.AND P0, PT, R2, UR10, PT ;  /* 0x0000000a02007c0c */ /* 0x000fe2000bf06070 */
[----:B------:R-:W-:Y:S01]  /*0c60*/  IMAD.MOV.U32 R6, RZ, RZ, -0x1 ;  /* 0xffffffffff067424 */ /* 0x000fe200078e00ff */
[----:B------:R-:W-:Y:S01]  /*0c70*/  PRMT R16, RZ, 0x7610, R16 ;  /* 0x00007610ff107816 */ /* 0x000fe20000000010 */
[----:B------:R-:W-:Y:S01]  /*0c80*/  IMAD.MOV.U32 R4, RZ, RZ, -0x1 ;  /* 0xffffffffff047424 */ /* 0x000fe200078e00ff */
[----:B------:R-:W-:Y:S01]  /*0c90*/  ISETP.GE.U32.AND.EX P0, PT, R3, UR11, PT, P0 ;  /* 0x0000000b03007c0c */ /* 0x000fe2000bf06100 */
[----:B------:R-:W-:-:S12]  /*0ca0*/  IMAD.MOV.U32 R5, RZ, RZ, -0x1 ;  /* 0xffffffffff057424 */ /* 0x000fd800078e00ff */
[----:B------:R-:W-:Y:S05]  /*0cb0*/  @P0 BRA `(.L_x_11) ;  /* 0x00000004005c0947 */ /* 0x000fea0003800000 */
[----:B------:R-:W0:Y:S01]  /*0cc0*/  LDC.64 R24, c[0x0][0x728] ;  /* 0x0001ca00ff187b82 */ /* 0x000e220000000a00 */
[----:B------:R-:W-:Y:S02]  /*0cd0*/  IMAD.MOV.U32 R4, RZ, RZ, R2 ;  /* 0x000000ffff047224 */ /* 0x000fe400078e0002 */
[----:B------:R-:W-:-:S05]  /*0ce0*/  IMAD.MOV.U32 R5, RZ, RZ, R3 ;  /* 0x000000ffff057224 */ /* 0x000fca00078e0003 */
[----:B------:R-:W1:Y:S08]  /*0cf0*/  LDC R6, c[0x0][0x730] ;  /* 0x0001cc00ff067b82 */ /* 0x000e700000000800 */
[----:B------:R-:W2:Y:S01]  /*0d00*/  LDC.64 R26, c[0x0][0x720] ;  /* 0x0001c800ff1a7b82 */ /* 0x000ea20000000a00 */
[----:B0-----:R-:W-:-:S04]  /*0d10*/  ISETP.NE.U32.AND P0, PT, R24, RZ, PT ;  /* 0x000000ff1800720c */ /* 0x001fc80003f05070 */
[----:B------:R-:W-:-:S13]  /*0d20*/  ISETP.NE.AND.EX P0, PT, R25, RZ, PT, P0 ;  /* 0x000000ff1900720c */ /* 0x000fda0003f05300 */
[----:B-12---:R-:W-:Y:S05]  /*0d30*/  @!P0 BRA `(.L_x_12) ;  /* 0x0000000000288947 */ /* 0x006fea0003800000 */
[----:B------:R-:W0:Y:S02]  /*0d40*/  LDC R19, c[0x0][0x734] ;  /* 0x0001cd00ff137b82 */ /* 0x000e240000000800 */
[----:B0-----:R-:W-:-:S05]  /*0d50*/  IADD3 R19, P0, R2, R19, RZ ;  /* 0x0000001302137210 */ /* 0x001fca0007f1e0ff */
[----:B------:R-:W-:-:S04]  /*0d60*/  IMAD.X R23, RZ, RZ, R3, P0 ;  /* 0x000000ffff177224 */ /* 0x000fc800000e0603 */
[----:B------:R-:W-:-:S04]  /*0d70*/  IMAD.WIDE.U32 R4, R23, R24, RZ ;  /* 0x0000001817047225 */ /* 0x000fc800078e00ff */
[----:B------:R-:W-:-:S04]  /*0d80*/  IMAD.WIDE.U32 R16, P0, R19, R25, R4 ;  /* 0x0000001913107225 */ /* 0x000fc80007800004 */
[----:B------:R-:W-:-:S04]  /*0d90*/  IMAD.WIDE.U32 R4, R19, R24, RZ ;  /* 0x0000001813047225 */ /* 0x000fc800078e00ff */
[----:B------:R-:W-:Y:S01]  /*0da0*/  IMAD.X R19, RZ, RZ, RZ, P0 ;  /* 0x000000ffff137224 */ /* 0x000fe200000e06ff */
[----:B------:R-:W-:Y:S01]  /*0db0*/  IADD3 RZ, P0, R5, R16, RZ ;  /* 0x0000001005ff7210 */ /* 0x000fe20007f1e0ff */
[----:B------:R-:W-:-:S04]  /*0dc0*/  IMAD.MOV.U32 R18, RZ, RZ, R17 ;  /* 0x000000ffff127224 */ /* 0x000fc800078e0011 */
[----:B------:R-:W-:-:S08]  /*0dd0*/  IMAD.WIDE.U32.X R4, R23, R25, R18, P0 ;  /* 0x0000001917047225 */ /* 0x000fd000000e0412 */
.L_x_12:
[--C-:B------:R-:W-:Y:S01]  /*0de0*/  SHF.R.U64 R32, R4, R6, R5.reuse ;  /* 0x0000000604207219 */ /* 0x100fe20000001205 */
[----:B------:R-:W0:Y:S01]  /*0df0*/  LDC.64 R28, c[0x0][0x740] ;  /* 0x0001d000ff1c7b82 */ /* 0x000e220000000a00 */
[----:B------:R-:W-:Y:S01]  /*0e00*/  I2FP.F32.U32 R4, R14 ;  /* 0x0000000e00047245 */ /* 0x000fe20000201000 */
[----:B------:R-:W-:Y:S01]  /*0e10*/  ULDC UR7, c[0x0][0x150] ;  /* 0x0000540000077ab9 */ /* 0x000fe20000000800 */
[----:B------:R-:W-:Y:S02]  /*0e20*/  SHF.R.U32.HI R5, RZ, R6, R5 ;  /* 0x00000006ff057219 */ /* 0x000fe40000011605 */
[----:B------:R-:W-:Y:S01]  /*0e30*/  IADD3 R17, P0, RZ, -R32, RZ ;  /* 0x80000020ff117210 */ /* 0x000fe20007f1e0ff */
[----:B------:R-:W-:Y:S01]  /*0e40*/  FMUL R6, R4, UR7 ;  /* 0x0000000704067c20 */ /* 0x000fe20008400000 */
[----:B------:R-:W-:Y:S01]  /*0e50*/  ULDC UR7, c[0x0][0x154] ;  /* 0x0000550000077ab9 */ /* 0x000fe20000000800 */
[----:B------:R-:W1:Y:S02]  /*0e60*/  LDC R18, c[0x0][0x718] ;  /* 0x0001c600ff127b82 */ /* 0x000e640000000800 */
[----:B------:R-:W-:-:S02]  /*0e70*/  IMAD.X R19, RZ, RZ, ~R5, P0 ;  /* 0x000000ffff137224 */ /* 0x000fc400000e0e05 */
[----:B------:R-:W2:Y:S01]  /*0e80*/  F2I.U32.TRUNC.NTZ R6, R6 ;  /* 0x0000000600067305 */ /* 0x000ea2000020f000 */
[----:B------:R-:W-:-:S03]  /*0e90*/  IMAD.WIDE.U32 R4, R17, R26, R2 ;  /* 0x0000001a11047225 */ /* 0x000fc600078e0002 */
[----:B------:R-:W3:Y:S01]  /*0ea0*/  LDC R15, c[0x0][0x144] ;  /* 0x00005100ff0f7b82 */ /* 0x000ee20000000800 */
[----:B------:R-:W-:-:S04]  /*0eb0*/  IMAD R16, R19, R26, RZ ;  /* 0x0000001a13107224 */ /* 0x000fc800078e02ff */
[----:B------:R-:W-:-:S03]  /*0ec0*/  IMAD R17, R17, R27, R16 ;  /* 0x0000001b11117224 */ /* 0x000fc600078e0210 */
[----:B------:R-:W4:Y:S01]  /*0ed0*/  LDC R22, c[0x0][0x708] ;  /* 0x0001c200ff167b82 */ /* 0x000f220000000800 */
[----:B------:R-:W-:Y:S01]  /*0ee0*/  IMAD.IADD R17, R5, 0x1, R17 ;  /* 0x0000000105117824 */ /* 0x000fe200078e0211 */
[----:B0-----:R-:W-:Y:S01]  /*0ef0*/  ISETP.NE.U32.AND P0, PT, R28, RZ, PT ;  /* 0x000000ff1c00720c */ /* 0x001fe20003f05070 */
[----:B--2---:R-:W-:-:S03]  /*0f00*/  IMAD.MOV R5, RZ, RZ, -R6 ;  /* 0x000000ffff057224 */ /* 0x004fc600078e0a06 */
[----:B------:R-:W-:Y:S02]  /*0f10*/  ISETP.NE.AND.EX P0, PT, R29, RZ, PT, P0 ;  /* 0x000000ff1d00720c */ /* 0x000fe40003f05300 */
[----:B------:R-:W0:Y:S01]  /*0f20*/  LDC R19, c[0x0][0x758] ;  /* 0x0001d600ff137b82 */ /* 0x000e220000000800 */
[-CC-:B-1----:R-:W-:Y:S02]  /*0f30*/  SHF.R.U64 R26, R4, R18.reuse, R17.reuse ;  /* 0x00000012041a7219 */ /* 0x182fe40000001211 */
[----:B------:R-:W-:Y:S02]  /*0f40*/  I2FP.F32.U32 R4, R21 ;  /* 0x0000001500047245 */ /* 0x000fe40000201000 */
[----:B------:R-:W-:Y:S01]  /*0f50*/  SHF.R.U32.HI R17, RZ, R18, R17 ;  /* 0x00000012ff117219 */ /* 0x000fe20000011611 */
[----:B------:R-:W-:Y:S02]  /*0f60*/  IMAD.MOV.U32 R18, RZ, RZ, 0x1 ;  /* 0x00000001ff127424 */ /* 0x000fe400078e00ff */
[----:B------:R-:W1:Y:S01]  /*0f70*/  LDC R24, c[0x0][0x148] ;  /* 0x00005200ff187b82 */ /* 0x000e620000000800 */
[----:B---3--:R-:W-:-:S02]  /*0f80*/  IMAD R6, R15, R5, R14 ;  /* 0x000000050f067224 */ /* 0x008fc400078e020e */
[----:B------:R-:W-:Y:S01]  /*0f90*/  FMUL R5, R4, UR7 ;  /* 0x0000000704057c20 */ /* 0x000fe20008400000 */
[----:B------:R-:W-:-:S04]  /*0fa0*/  IMAD.MOV.U32 R4, RZ, RZ, -0x1 ;  /* 0xffffffffff047424 */ /* 0x000fc800078e00ff */
[----:B------:R-:W2:Y:S01]  /*0fb0*/  LDC R25, c[0x0][0x700] ;  /* 0x0001c000ff197b82 */ /* 0x000ea20000000800 */
[-CC-:B----4-:R-:W-:Y:S02]  /*0fc0*/  SHF.R.U64 R34, R26, R22.reuse, R17.reuse ;  /* 0x000000161a227219 */ /* 0x190fe40000001211 */
[----:B------:R-:W-:Y:S02]  /*0fd0*/  SHF.R.U32.HI R14, RZ, R22, R17 ;  /* 0x00000016ff0e7219 */ /* 0x000fe40000011611 */
[----:B------:R3:W4:Y:S03]  /*0fe0*/  F2I.U32.TRUNC.NTZ R22, R5 ;  /* 0x0000000500167305 */ /* 0x000726000020f000 */
[----:B------:R-:W1:Y:S01]  /*0ff0*/  LDC R27, c[0x0][0x748] ;  /* 0x0001d200ff1b7b82 */ /* 0x000e620000000800 */
[-C--:B0-----:R-:W-:Y:S02]  /*1000*/  SHF.R.U64 R36, R34, R19.reuse, R14 ;  /* 0x0000001322247219 */ /* 0x081fe4000000120e */
[----:B------:R-:W-:-:S02]  /*1010*/  SHF.L.U32 R4, R4, R19, RZ ;  /* 0x0000001304047219 */ /* 0x000fc400000006ff */
[-C--:B------:R-:W-:Y:S02]  /*1020*/  SHF.R.U32.HI R14, RZ, R19.reuse, R14 ;  /* 0x00000013ff0e7219 */ /* 0x080fe4000001160e */
[----:B------:R-:W-:Y:S01]  /*1030*/  SHF.L.U32 R18, R18, R19, RZ ;  /* 0x0000001312127219 */ /* 0x000fe200000006ff */
[----:B------:R-:W0:Y:S01]  /*1040*/  LDC R31, c[0x0][0x738] ;  /* 0x0001ce00ff1f7b82 */ /* 0x000e220000000800 */
[----:B------:R-:W-:Y:S01]  /*1050*/  LOP3.LUT R19, RZ, R4, RZ, 0x33, !PT ;  /* 0x00000004ff137212 */ /* 0x000fe200078e33ff */
[----:B------:R-:W-:Y:S02]  /*1060*/  IMAD.MOV.U32 R4, RZ, RZ, R36 ;  /* 0x000000ffff047224 */ /* 0x000fe400078e0024 */
[----:B---3--:R-:W-:-:S04]  /*1070*/  IMAD.MOV.U32 R5, RZ, RZ, R14 ;  /* 0x000000ffff057224 */ /* 0x008fc800078e000e */
[----:B------:R-:W3:Y:S01]  /*1080*/  LDC R30, c[0x0][0x710] ;  /* 0x0001c400ff1e7b82 */ /* 0x000ee20000000800 */
[----:B----4-:R-:W-:Y:S05]  /*1090*/  @!P0 BRA `(.L_x_13) ;  /* 0x0000000000288947 */ /* 0x010fea0003800000 */
[----:B------:R-:W4:Y:S02]  /*10a0*/  LDC R17, c[0x0][0x74c] ;  /* 0x0001d300ff117b82 */ /* 0x000f240000000800 */
[----:B----4-:R-:W-:-:S05]  /*10b0*/  IADD3 R17, P0, R36, R17, RZ ;  /* 0x0000001124117210 */ /* 0x010fca0007f1e0ff */
        /* <DEDUP_REMOVED lines=8> */
.L_x_13:
[----:B-1----:R-:W-:Y:S01]  /*1140*/  SHF.R.U64 R4, R4, R27, R5 ;  /* 0x0000001b04047219 */ /* 0x002fe20000001205 */
[----:B--2---:R-:W-:Y:S01]  /*1150*/  VIADD R5, R25, 0xffffffff ;  /* 0xffffffff19057836 */ /* 0x004fe20000000000 */
[----:B------:R-:W-:Y:S01]  /*1160*/  LOP3.LUT R19, R34, R19, RZ, 0xc0, !PT ;  /* 0x0000001322137212 */ /* 0x000fe200078ec0ff */
[----:B------:R-:W-:Y:S02]  /*1170*/  IMAD.MOV R22, RZ, RZ, -R22 ;  /* 0x000000ffff167224 */ /* 0x000fe400078e0a16 */
[----:B------:R-:W-:Y:S01]  /*1180*/  IMAD.MOV R14, RZ, RZ, -R4 ;  /* 0x000000ffff0e7224 */ /* 0x000fe200078e0a04 */
[----:B------:R-:W-:Y:S01]  /*1190*/  LOP3.LUT R5, R26, R5, RZ, 0xc0, !PT ;  /* 0x000000051a057212 */ /* 0x000fe200078ec0ff */
[----:B------:R-:W-:Y:S02]  /*11a0*/  IMAD R19, R18, R4, R19 ;  /* 0x0000000412137224 */ /* 0x000fe400078e0213 */
[----:B------:R-:W-:Y:S02]  /*11b0*/  @P3 IMAD R6, R24, R22, R21 ;  /* 0x0000001618063224 */ /* 0x000fe400078e0215 */
[----:B0-----:R-:W-:-:S02]  /*11c0*/  IMAD R4, R14, R31, R36 ;  /* 0x0000001f0e047224 */ /* 0x001fc400078e0224 */
[----:B---3--:R-:W-:Y:S02]  /*11d0*/  IMAD R6, R19, R30, R6 ;  /* 0x0000001e13067224 */ /* 0x008fe400078e0206 */
[----:B------:R-:W-:Y:S02]  /*11e0*/  IMAD R5, R4, R25, R5 ;  /* 0x0000001904057224 */ /* 0x000fe400078e0205 */
[----:B------:R-:W-:-:S03]  /*11f0*/  IMAD.MOV.U32 R16, RZ, RZ, 0x1 ;  /* 0x00000001ff107424 */ /* 0x000fc600078e00ff */
[----:B------:R-:W-:Y:S02]  /*1200*/  SEL R4, R5, R6, !P3 ;  /* 0x0000000605047207 */ /* 0x000fe40005800000 */
[----:B------:R-:W-:Y:S01]  /*1210*/  SEL R6, R6, R5, !P3 ;  /* 0x0000000506067207 */ /* 0x000fe20005800000 */
[----:B------:R-:W-:-:S07]  /*1220*/  IMAD.MOV.U32 R5, RZ, RZ, R32 ;  /* 0x000000ffff057224 */ /* 0x000fce00078e0020 */
.L_x_11:
[----:B------:R-:W-:Y:S05]  /*1230*/  @!P2 BRA `(.L_x_14) ;  /* 0x0000003400f4a947 */ /* 0x000fea0003800000 */
[----:B------:R-:W-:-:S13]  /*1240*/  ISETP.GT.U32.AND P0, PT, R33, 0x1, PT ;  /* 0x000000012100780c */ /* 0x000fda0003f04070 */
[----:B------:R-:W-:Y:S05]  /*1250*/  @P0 EXIT ;  /* 0x000000000000094d */ /* 0x000fea0003800000 */
.L_x_15:
[----:B------:R-:W-:-:S08]  /*1260*/  NOP ;  /* 0x0000000000007918 */ /* 0x000fd00000000000 */
[----:B------:R-:W0:Y:S02]  /*1270*/  USETMAXREG.TRY_ALLOC.CTAPOOL UP0, 0xe8 ;  /* 0x000000e8000079c8 */ /* 0x000e240008000600 */
[----:B0-----:R-:W-:-:S13]  /*1280*/  PLOP3.LUT P0, PT, PT, PT, UP0, 0x80, 0x0 ;  /* 0x000000000000781c */ /* 0x001fda0003f0f008 */
[----:B------:R-:W-:Y:S05]  /*1290*/  @!P0 BRA `(.L_x_15) ;  /* 0xfffffffc00f08947 */ /* 0x000fea000383ffff */
[----:B------:R-:W-:-:S13]  /*12a0*/  LOP3.LUT P0, RZ, R16, 0xff, RZ, 0xc0, !PT ;  /* 0x000000ff10ff7812 */ /* 0x000fda000780c0ff */
[----:B------:R-:W-:Y:S05]  /*12b0*/  @!P0 EXIT ;  /* 0x000000000000894d */ /* 0x000fea0003800000 */
[----:B------:R-:W-:Y:S01]  /*12c0*/  SHF.R.S32.HI R14, RZ, 0x1f, R11 ;  /* 0x0000001fff0e7819 */ /* 0x000fe2000001140b */
[----:B------:R-:W0:Y:S01]  /*12d0*/  S2UR UR8, SR_CgaCtaId ;  /* 0x00000000000879c3 */ /* 0x000e220000008800 */
[----:B------:R-:W-:Y:S01]  /*12e0*/  UMOV UR7, 0x400 ;  /* 0x0000040000077882 */ /* 0x000fe20000000000 */
[----:B------:R-:W-:Y:S01]  /*12f0*/  UIADD3 UR9, UR12, -0x1, URZ ;  /* 0xffffffff0c097890 */ /* 0x000fe2000fffe03f */
[CC--:B------:R-:W-:Y:S01]  /*1300*/  LEA.HI R15, R14.reuse, R11.reuse, RZ, 0x2 ;  /* 0x0000000b0e0f7211 */ /* 0x0c0fe200078f10ff */
[----:B------:R-:W-:Y:S01]  /*1310*/  ULDC UR18, c[0x0][0x284] ;  /* 0x0000a10000127ab9 */ /* 0x000fe20000000800 */
[----:B------:R-:W-:Y:S01]  /*1320*/  LEA.HI R14, R14, R11, RZ, 0x5 ;  /* 0x0000000b0e0e7211 */ /* 0x000fe200078f28ff */
[----:B------:R-:W-:Y:S01]  /*1330*/  UISETP.NE.AND UP0, UPT, UR9, URZ, UPT ;  /* 0x0000003f0900728c */ /* 0x000fe2000bf05270 */
[--C-:B------:R-:W-:Y:S01]  /*1340*/  SHF.R.S32.HI R10, RZ, 0x2, R15.reuse ;  /* 0x00000002ff0a7819 */ /* 0x100fe2000001140f */
[----:B------:R-:W-:Y:S01]  /*1350*/  USHF.L.U32 UR22, UR6, 0x1, URZ ;  /* 0x0000000106167899 */ /* 0x000fe2000800063f */
[----:B------:R-:W-:Y:S01]  /*1360*/  SHF.R.S32.HI R17, RZ, 0x1f, R15 ;  /* 0x0000001fff117819 */ /* 0x000fe2000001140f */
[----:B------:R-:W-:Y:S01]  /*1370*/  USEL UR11, URZ, 0x1, UP0 ;  /* 0x000000013f0b7887 */ /* 0x000fe20008000000 */
[----:B------:R-:W-:-:S02]  /*1380*/  SHF.R.S32.HI R16, RZ, 0x5, R14 ;  /* 0x00000005ff107819 */ /* 0x000fc4000001140e */
[----:B------:R-:W-:Y:S02]  /*1390*/  LEA.HI R17, R17, R10, RZ, 0x3 ;  /* 0x0000000a11117211 */ /* 0x000fe400078f18ff */
[----:B------:R-:W-:Y:S01]  /*13a0*/  LOP3.LUT R14, R15, 0xfffffffc, RZ, 0xc0, !PT ;  /* 0xfffffffc0f0e7812 */ /* 0x000fe200078ec0ff */
[----:B------:R-:W-:Y:S01]  /*13b0*/  IMAD.U32 R65, RZ, RZ, UR11 ;  /* 0x0000000bff417e24 */ /* 0x000fe2000f8e00ff */
[----:B------:R-:W-:Y:S02]  /*13c0*/  LOP3.LUT R17, R17, 0xfffffff8, RZ, 0xc0, !PT ;  /* 0xfffffff811117812 */ /* 0x000fe400078ec0ff */
[----:B------:R-:W-:Y:S01]  /*13d0*/  VIMNMX R15, RZ, UR6, PT ;  /* 0x00000006ff0f7c48 */ /* 0x000fe2000bfe0100 */
[----:B------:R-:W-:Y:S01]  /*13e0*/  IMAD.IADD R14, R11, 0x1, -R14 ;  /* 0x000000010b0e7824 */ /* 0x000fe200078e0a0e */
[----:B------:R-:W-:Y:S01]  /*13f0*/  LOP3.LUT R64, R7, 0x1, RZ, 0xfc, !PT ;  /* 0x0000000107407812 */ /* 0x000fe200078efcff */
[----:B------:R-:W-:Y:S01]  /*1400*/  IMAD.IADD R17, R10, 0x1, -R17 ;  /* 0x000000010a117824 */ /* 0x000fe200078e0a11 */
[----:B------:R-:W-:Y:S01]  /*1410*/  LEA.HI R10, R11, R11, RZ, 0x1 ;  /* 0x0000000b0b0a7211 */ /* 0x000fe200078f08ff */
[----:B0-----:R-:W-:Y:S01]  /*1420*/  ULEA UR7, UR8, UR7, 0x18 ;  /* 0x0000000708077291 */ /* 0x001fe2000f8ec03f */
[----:B------:R-:W-:Y:S01]  /*1430*/  IADD3 R15, -R15, UR6, RZ ;  /* 0x000000060f0f7c10 */ /* 0x000fe2000fffe1ff */
[----:B------:R-:W-:Y:S01]  /*1440*/  USHF.L.U32 UR8, UR9, 0x3, URZ ;  /* 0x0000000309087899 */ /* 0x000fe2000800063f */
[----:B------:R-:W-:Y:S01]  /*1450*/  LOP3.LUT R10, R10, 0x3ffffe, RZ, 0xc0, !PT ;  /* 0x003ffffe0a0a7812 */ /* 0x000fe200078ec0ff */
[----:B------:R-:W-:-:S02]  /*1460*/  UIADD3 UR9, UR7, 0x180, URZ ;  /* 0x0000018007097890 */ /* 0x000fc4000fffe03f */
[----:B------:R-:W-:Y:S02]  /*1470*/  UIADD3 UR10, UR7, 0x12180, URZ ;  /* 0x00012180070a7890 */ /* 0x000fe4000fffe03f */
[----:B------:R-:W-:Y:S01]  /*1480*/  IMAD.IADD R10, R11, 0x1, -R10 ;  /* 0x000000010b0a7824 */ /* 0x000fe200078e0a0a */
[----:B------:R-:W-:Y:S02]  /*1490*/  USHF.R.U32.HI UR9, URZ, 0x4, UR9 ;  /* 0x000000043f097899 */ /* 0x000fe40008011609 */
[----:B------:R-:W-:Y:S01]  /*14a0*/  USHF.R.U32.HI UR10, URZ, 0x4, UR10 ;  /* 0x000000043f0a7899 */ /* 0x000fe2000801160a */
[----:B------:R-:W-:Y:S01]  /*14b0*/  IMAD R10, R16, 0x2, R10 ;  /* 0x00000002100a7824 */ /* 0x000fe200078e020a */
[----:B------:R-:W-:Y:S02]  /*14c0*/  UIADD3 UR23, UR7, 0xa0, URZ ;  /* 0x000000a007177890 */ /* 0x000fe4000fffe03f */
[----:B------:R-:W-:Y:S01]  /*14d0*/  ULOP3.LUT UR8, UR8, 0x8, URZ, 0xc0, !UPT ;  /* 0x0000000808087892 */ /* 0x000fe2000f8ec03f */
[--C-:B------:R-:W-:Y:S01]  /*14e0*/  IMAD R11, R10, 0x8, R17.reuse ;  /* 0x000000080a0b7824 */ /* 0x100fe200078e0211 */
[----:B------:R-:W-:Y:S01]  /*14f0*/  ULOP3.LUT UR9, UR9, 0x3fff, URZ, 0xc0, !UPT ;  /* 0x00003fff09097892 */ /* 0x000fe2000f8ec03f */
[C-C-:B------:R-:W-:Y:S01]  /*1500*/  IMAD R10, R16.reuse, 0x10, R17.reuse ;  /* 0x00000010100a7824 */ /* 0x140fe200078e0211 */
[----:B------:R-:W-:Y:S01]  /*1510*/  ULOP3.LUT UR10, UR10, 0x3fff, URZ, 0xc0, !UPT ;  /* 0x00003fff0a0a7892 */ /* 0x000fe2000f8ec03f */
[----:B------:R-:W-:Y:S01]  /*1520*/  IMAD R17, R16, -0x10, -R17 ;  /* 0xfffffff010117824 */ /* 0x000fe200078e0a11 */
[----:B------:R-:W-:Y:S01]  /*1530*/  ULEA UR12, UR12, UR23, 0x3 ;  /* 0x000000170c0c7291 */ /* 0x000fe2000f8e183f */
[----:B------:R-:W-:Y:S01]  /*1540*/  IMAD.SHL.U32 R16, R11, 0x80, RZ ;  /* 0x000000800b107824 */ /* 0x000fe200078e00ff */
[----:B------:R-:W-:Y:S01]  /*1550*/  SHF.R.S32.HI R11, RZ, 0x1f, R10 ;  /* 0x0000001fff0b7819 */ /* 0x000fe2000001140a */
[----:B------:R-:W-:Y:S01]  /*1560*/  VIADD R17, R17, UR18 ;  /* 0x0000001211117c36 */ /* 0x000fe20008000000 */
[----:B------:R-:W-:-:S02]  /*1570*/  ULOP3.LUT UR24, UR8, 0x8, URZ, 0x3c, !UPT ;  /* 0x0000000808187892 */ /* 0x000fc4000f8e3c3f */
[----:B------:R-:W-:Y:S02]  /*1580*/  ULOP3.LUT UR13, UR8, 0x18, URZ, 0x3c, !UPT ;  /* 0x00000018080d7892 */ /* 0x000fe4000f8e3c3f */
[----:B------:R-:W-:Y:S02]  /*1590*/  ULOP3.LUT UR14, UR9, 0x10000, URZ, 0xfc, !UPT ;  /* 0x00010000090e7892 */ /* 0x000fe4000f8efc3f */
[----:B------:R-:W-:-:S12]  /*15a0*/  ULOP3.LUT UR15, UR10, 0x10000, URZ, 0xfc, !UPT ;  /* 0x000100000a0f7892 */ /* 0x000fd8000f8efc3f */
.L_x_90:
[----:B------:R-:W-:Y:S01]  /*15b0*/  SHF.L.U32 R18, R65, 0x1f, RZ ;  /* 0x0000001f41127819 */ /* 0x000fe200000006ff */
[----:B------:R-:W-:Y:S01]  /*15c0*/  IMAD.MOV.U32 R55, RZ, RZ, RZ ;  /* 0x000000ffff377224 */ /* 0x000fe200078e00ff */
[----:B------:R-:W-:Y:S02]  /*15d0*/  ISETP.GE.AND P1, PT, R15, 0x1, PT ;  /* 0x000000010f00780c */ /* 0x000fe40003f26270 */
[----:B0-----:R-:W0:Y:S02]  /*15e0*/  SYNCS.PHASECHK.TRANS64.TRYWAIT P0, [UR12+-0x8], R18 ;  /* 0xfffff812ff0075a7 */ /* 0x001e24000800014c */
[----:B0-23-5:R-:W-:Y:S09]  /*15f0*/  @!P0 BRA `(.L_x_16) ;  /* 0x0000004400f08947 */ /* 0x02dff20003800000 */
.L_x_117:
[----:B------:R-:W-:Y:S02]  /*1600*/  CS2R R24, SRZ ;  /* 0x0000000000187805 */ /* 0x000fe4000001ff00 */
[----:B------:R-:W-:Y:S02]  /*1610*/  CS2R R26, SRZ ;  /* 0x00000000001a7805 */ /* 0x000fe4000001ff00 */
[----:B------:R-:W-:Y:S02]  /*1620*/  CS2R R28, SRZ ;  /* 0x00000000001c7805 */ /* 0x000fe4000001ff00 */
[----:B------:R-:W-:Y:S02]  /*1630*/  CS2R R30, SRZ ;  /* 0x00000000001e7805 */ /* 0x000fe4000001ff00 */
[----:B------:R-:W-:Y:S02]  /*1640*/  CS2R R32, SRZ ;  /* 0x0000000000207805 */ /* 0x000fe4000001ff00 */
[----:B------:R-:W-:-:S02]  /*1650*/  CS2R R34, SRZ ;  /* 0x0000000000227805 */ /* 0x000fc4000001ff00 */
        /* <DEDUP_REMOVED lines=8> */
[----:B------:R-:W-:Y:S01]  /*16e0*/  CS2R R52, SRZ ;  /* 0x0000000000347805 */ /* 0x000fe2000001ff00 */
[----:B------:R-:W-:Y:S01]  /*16f0*/  IMAD.MOV.U32 R54, RZ, RZ, RZ ;  /* 0x000000ffff367224 */ /* 0x000fe200078e00ff */
[----:B------:R-:W-:Y:S06]  /*1700*/  @!P1 BRA `(.L_x_17) ;  /* 0x0000000400009947 */ /* 0x000fec0003800000 */
[----:B0-----:R-:W-:Y:S01]  /*1710*/  IMAD.MOV.U32 R18, RZ, RZ, R15 ;  /* 0x000000ffff127224 */ /* 0x001fe200078e000f */
[----:B------:R-:W-:Y:S01]  /*1720*/  UPLOP3.LUT UP0, UPT, UPT, UPT, UPT, 0x40, 0x0 ;  /* 0x000000000000789c */ /* 0x000fe20003f0e870 */
[----:B------:R-:W-:Y:S01]  /*1730*/  IMAD.U32 R21, RZ, RZ, UR5 ;  /* 0x00000005ff157e24 */ /* 0x000fe2000f8e00ff */
[----:B------:R-:W-:Y:S01]  /*1740*/  UMOV UR18, UR4 ;  /* 0x0000000400127c82 */ /* 0x000fe20008000000 */
[----:B------:R-:W-:-:S08]  /*1750*/  UMOV UR19, UR4 ;  /* 0x0000000400137c82 */ /* 0x000fd00008000000 */
.L_x_24:
[----:B------:R-:W-:-:S13]  /*1760*/  ISETP.NE.AND P1, PT, R64, 0x3, PT ;  /* 0x000000034000780c */ /* 0x000fda0003f25270 */
[----:B01----:R-:W-:Y:S05]  /*1770*/  @!P1 BRA `(.L_x_18) ;  /* 0x0000000000049947 */ /* 0x003fea0003800000 */
[----:B------:R-:W-:Y:S01]  /*1780*/  BPT.TRAP 0x1 ;  /* 0x000000040000795c */ /* 0x000fe20000300000 */
.L_x_18:
[----:B------:R-:W-:Y:S01]  /*1790*/  ULEA UR8, UR18, UR7, 0x3 ;  /* 0x0000000712087291 */ /* 0x000fe2000f8e183f */
[----:B------:R-:W-:-:S08]  /*17a0*/  SHF.L.U32 R19, R21, 0x1f, RZ ;  /* 0x0000001f15137819 */ /* 0x000fd000000006ff */
[----:B------:R0:W1:Y:S01]  /*17b0*/  SYNCS.PHASECHK.TRANS64.TRYWAIT P0, [UR8], R19 ;  /* 0x00000013ff0075a7 */ /* 0x0000620008000148 */
[----:B------:R-:W-:Y:S05]  /*17c0*/  @!P1 BRA `(.L_x_19) ;  /* 0x0000000000049947 */ /* 0x000fea0003800000 */
[----:B------:R-:W-:Y:S01]  /*17d0*/  BPT.TRAP 0x1 ;  /* 0x000000040000795c */ /* 0x000fe20000300000 */
.L_x_19:
[----:B-1----:R-:W-:Y:S05]  /*17e0*/  @P0 BRA `(.L_x_20) ;  /* 0x0000000000080947 */ /* 0x002fea0003800000 */
[----:B------:R-:W1:Y:S02]  /*17f0*/  SYNCS.PHASECHK.TRANS64.TRYWAIT P0, [UR8], R19 ;  /* 0x00000013ff0075a7 */ /* 0x000e640008000148 */
[----:B-1----:R-:W-:Y:S05]  /*1800*/  @!P0 BRA `(.L_x_21) ;  /* 0x0000004400848947 */ /* 0x002fea0003800000 */
.L_x_20:
[----:B------:R-:W-:Y:S02]  /*1810*/  USHF.L.U32 UR8, UR18, 0xa, URZ ;  /* 0x0000000a12087899 */ /* 0x000fe4000800063f */
[----:B------:R-:W-:Y:S02]  /*1820*/  ULEA UR20, UR18, UR14, 0x9 ;  /* 0x0000000e12147291 */ /* 0x000fe4000f8e483f */
[----:B------:R-:W-:Y:S02]  /*1830*/  UIADD3 UR21, UR8, UR15, URZ ;  /* 0x0000000f08157290 */ /* 0x000fe4000fffe03f */
[----:B------:R-:W-:Y:S01]  /*1840*/  LEA.HI.SX32 R56, R16, UR8, 0x1d ;  /* 0x0000000810387c11 */ /* 0x000fe2000f8feaff */
[----:B------:R-:W-:Y:S01]  /*1850*/  UMOV UR9, 0x40000040 ;  /* 0x4000004000097882 */ /* 0x000fe20000000000 */
[----:B------:R-:W-:Y:S01]  /*1860*/  UMOV UR11, 0x40000040 ;  /* 0x40000040000b7882 */ /* 0x000fe20000000000 */
[----:B------:R-:W-:Y:S02]  /*1870*/  UMOV UR8, UR20 ;  /* 0x0000001400087c82 */ /* 0x000fe40008000000 */
[----:B------:R-:W-:Y:S01]  /*1880*/  UMOV UR10, UR21 ;  /* 0x00000015000a7c82 */ /* 0x000fe20008000000 */
[----:B------:R-:W2:Y:S02]  /*1890*/  LDS.128 R56, [R56+UR7+0x36180] ;  /* 0x0361800738387984 */ /* 0x000ea40008000c00 */
[----:B--2---:R-:W-:-:S06]  /*18a0*/  WARPGROUP.ARRIVE ;  /* 0x00000000000079c5 */ /* 0x004fcc0000000000 */
[----:B------:R-:W-:Y:S01]  /*18b0*/  HGMMA.SP.64x64x32.F32 R24, gdesc[UR8], R24, UP0, R56, 0x0 ;  /* 0x08e03800081879f0 */ /* 0x000fe2000bf00a18 */
[----:B------:R-:W-:Y:S02]  /*18c0*/  UIADD3 UR8, UR20, 0x2, URZ ;  /* 0x0000000214087890 */ /* 0x000fe4000fffe03f */
[----:B------:R-:W-:Y:S01]  /*18d0*/  UIADD3 UR10, UR21, 0x4, URZ ;  /* 0x00000004150a7890 */ /* 0x000fe2000fffe03f */
[----:B------:R-:W-:Y:S01]  /*18e0*/  UMOV UR9, 0x40000040 ;  /* 0x4000004000097882 */ /* 0x000fe20000000000 */
[----:B------:R-:W-:-:S07]  /*18f0*/  UMOV UR11, 0x40000040 ;  /* 0x40000040000b7882 */ /* 0x000fce0000000000 */
[----:B------:R-:W-:Y:S01]  /*1900*/  HGMMA.SP.64x64x32.F32 R24, gdesc[UR8], R24, R57, 0x0 ;  /* 0x08e03900081879f0 */ /* 0x000fe20008700a18 */
        /* <DEDUP_REMOVED lines=9> */
[----:B------:R-:W-:Y:S03]  /*19a0*/  HGMMA.SP.64x64x32.F32 R24, gdesc[UR8], R24, R59, 0x0, gsb0 ;  /* 0x08e03b00081879f0 */ /* 0x000fe60008000a18 */
[----:B------:R-:W-:Y:S02]  /*19b0*/  WARPGROUP.DEPBAR.LE gsb0, 0x0 ;  /* 0x00008000000079c5 */ /* 0x000fe40000010000 */
[----:B------:R-:W-:Y:S05]  /*19c0*/  @!P1 BRA `(.L_x_22) ;  /* 0x0000000000049947 */ /* 0x000fea0003800000 */
[----:B------:R-:W-:Y:S01]  /*19d0*/  BPT.TRAP 0x1 ;  /* 0x000000040000795c */ /* 0x000fe20000300000 */
.L_x_22:
[----:B------:R-:W-:Y:S01]  /*19e0*/  ULEA UR8, UR19, UR7, 0x3 ;  /* 0x0000000713087291 */ /* 0x000fe2000f8e183f */
[----:B------:R-:W-:-:S03]  /*19f0*/  ISETP.GT.U32.AND P0, PT, R7, 0x1, PT ;  /* 0x000000010700780c */ /* 0x000fc60003f04070 */
[----:B------:R-:W-:-:S04]  /*1a00*/  UIADD3 UR8, UR8, 0x48, URZ ;  /* 0x0000004808087890 */ /* 0x000fc8000fffe03f */
[----:B------:R-:W-:-:S09]  /*1a10*/  UPRMT UR8, URZ, 0x654, UR8 ;  /* 0x000006543f087896 */ /* 0x000fd20008000008 */
[----:B------:R-:W-:Y:S01]  /*1a20*/  SYNCS.ARRIVE.TRANS64.RED.A1T0 RZ, [UR8], RZ ;  /* 0x000000ffffff79a7 */ /* 0x000fe20008100408 */
[----:B------:R-:W-:Y:S05]  /*1a30*/  @P0 BRA `(.L_x_23) ;  /* 0x0000000000040947 */ /* 0x000fea0003800000 */
[----:B------:R-:W-:Y:S01]  /*1a40*/  BPT.TRAP 0x1 ;  /* 0x000000040000795c */ /* 0x000fe20000300000 */
.L_x_23:
[----:B------:R-:W-:Y:S01]  /*1a50*/  UIADD3 UR18, UR18, 0x1, URZ ;  /* 0x0000000112127890 */ /* 0x000fe2000fffe03f */
[C---:B------:R-:W-:Y:S01]  /*1a60*/  ISETP.GT.AND P0, PT, R18.reuse, 0x1, PT ;  /* 0x000000011200780c */ /* 0x040fe20003f04270 */
[----:B------:R-:W-:Y:S01]  /*1a70*/  UIADD3 UR19, UR19, 0x1, URZ ;  /* 0x0000000113137890 */ /* 0x000fe2000fffe03f */
[----:B------:R-:W-:Y:S01]  /*1a80*/  VIADD R18, R18, 0xffffffff ;  /* 0xffffffff12127836 */ /* 0x000fe20000000000 */
[----:B------:R-:W-:Y:S02]  /*1a90*/  UISETP.NE.AND UP0, UPT, UR18, 0x9, UPT ;  /* 0x000000091200788c */ /* 0x000fe4000bf05270 */
[----:B------:R-:W-:Y:S02]  /*1aa0*/  UISETP.NE.AND UP1, UPT, UR19, 0x9, UPT ;  /* 0x000000091300788c */ /* 0x000fe4000bf25270 */
[----:B------:R-:W-:Y:S02]  /*1ab0*/  USEL UR8, URZ, 0x1, UP0 ;  /* 0x000000013f087887 */ /* 0x000fe40008000000 */
[----:B------:R-:W-:-:S02]  /*1ac0*/  USEL UR18, UR18, URZ, UP0 ;  /* 0x0000003f12127287 */ /* 0x000fc40008000000 */
[----:B------:R-:W-:Y:S02]  /*1ad0*/  USEL UR19, UR19, URZ, UP1 ;  /* 0x0000003f13137287 */ /* 0x000fe40008800000 */
[----:B------:R-:W-:Y:S01]  /*1ae0*/  UPLOP3.LUT UP0, UPT, UPT, UPT, UPT, 0x80, 0x0 ;  /* 0x000000000000789c */ /* 0x000fe20003f0f070 */
[----:B------:R-:W-:Y:S01]  /*1af0*/  LOP3.LUT R21, R21, UR8, RZ, 0x3c, !PT ;  /* 0x0000000815157c12 */ /* 0x000fe2000f8e3cff */
[----:B------:R-:W-:Y:S09]  /*1b00*/  @P0 BRA `(.L_x_24) ;  /* 0xfffffffc00140947 */ /* 0x000ff2000383ffff */
.L_x_17:
[----:B01----:R-:W-:Y:S01]  /*1b10*/  IMAD.U32 R19, RZ, RZ, UR24 ;  /* 0x00000018ff137e24 */ /* 0x003fe2000f8e00ff */
[----:B------:R-:W-:Y:S01]  /*1b20*/  SHF.L.U32 R18, R65, 0x1f, RZ ;  /* 0x0000001f41127819 */ /* 0x000fe200000006ff */
[----:B------:R-:W-:Y:S01]  /*1b30*/  UIADD3 UR4, UR4, UR22, URZ ;  /* 0x0000001604047290 */ /* 0x000fe2000fffe03f */
[----:B------:R-:W0:Y:S01]  /*1b40*/  LDC R22, c[0x0][0x288] ;  /* 0x0000a200ff167b82 */ /* 0x000e220000000800 */
[----:B------:R-:W-:Y:S01]  /*1b50*/  UISETP.GE.U32.AND UP1, UPT, UR22, 0x9, UPT ;  /* 0x000000091600788c */ /* 0x000fe2000bf26070 */
[----:B------:R-:W-:Y:S01]  /*1b60*/  SHF.R.S32.HI R56, RZ, 0x1f, R5 ;  /* 0x0000001fff387819 */ /* 0x000fe20000011405 */
[----:B------:R-:W-:Y:S02]  /*1b70*/  UISETP.GT.U32.AND UP0, UPT, UR4, 0x8, UPT ;  /* 0x000000080400788c */ /* 0x000fe4000bf04070 */
[----:B------:R-:W-:Y:S02]  /*1b80*/  UIMAD.WIDE.U32 UR8, UR4, 0x38e38e39, URZ ;  /* 0x38e38e39040878a5 */ /* 0x000fe4000f8e003f */
[----:B------:R-:W-:Y:S01]  /*1b90*/  UISETP.LT.U32.AND UP0, UPT, UR22, 0x9, UP0 ;  /* 0x000000091600788c */ /* 0x000fe20008701070 */
[----:B------:R1:W-:Y:S01]  /*1ba0*/  SYNCS.ARRIVE.TRANS64.A1T0 RZ, [R19+UR23], RZ ;  /* 0x000000ff13ff79a7 */ /* 0x0003e20008100017 */
[----:B------:R-:W-:-:S02]  /*1bb0*/  WARPGROUP.DEPBAR.LE gsb0, 0x0 ;  /* 0x00008000000079c5 */ /* 0x000fc40000010000 */
[----:B------:R-:W-:Y:S02]  /*1bc0*/  USEL UR10, URZ, 0x1, !UP0 ;  /* 0x000000013f0a7887 */ /* 0x000fe4000c000000 */
[----:B------:R-:W-:Y:S02]  /*1bd0*/  USHF.R.U32.HI UR8, URZ, 0x1, UR9 ;  /* 0x000000013f087899 */ /* 0x000fe40008011609 */
[----:B------:R-:W-:Y:S01]  /*1be0*/  ULOP3.LUT UR5, UR5, UR10, URZ, 0x3c, !UPT ;  /* 0x0000000a05057292 */ /* 0x000fe2000f8e3c3f */
[----:B------:R-:W2:Y:S01]  /*1bf0*/  SYNCS.PHASECHK.TRANS64.TRYWAIT P0, [UR12+0x8], R18 ;  /* 0x00000812ff0075a7 */ /* 0x000ea2000800014c */
[----:B------:R-:W-:Y:S02]  /*1c00*/  UIMAD UR4, UR8, -0x9, UR4 ;  /* 0xfffffff7080478a4 */ /* 0x000fe4000f8e0204 */
[----:B------:R-:W-:Y:S01]  /*1c10*/  @UP1 ULOP3.LUT UR5, UR5, 0x1, UR8, 0x78, !UPT ;  /* 0x0000000105051892 */ /* 0x000fe2000f8e7808 */
[----:B012---:R-:W-:Y:S11]  /*1c20*/  @!P0 BRA `(.L_x_25) ;  /* 0x0000004000948947 */ /* 0x007ff60003800000 */
.L_x_118:
[----:B------:R-:W-:Y:S01]  /*1c30*/  ULDC.64 UR8, c[0x0][0x6d0] ;  /* 0x0001b40000087ab9 */ /* 0x000fe20000000a00 */
[----:B------:R-:W-:Y:S02]  /*1c40*/  IMAD.SHL.U32 R60, R6, 0x40, RZ ;  /* 0x00000040063c7824 */ /* 0x000fe400078e00ff */
[----:B0-----:R-:W-:Y:S02]  /*1c50*/  IMAD R18, R56, UR8, RZ ;  /* 0x0000000838127c24 */ /* 0x001fe4000f8e02ff */
[C---:B------:R-:W-:Y:S01]  /*1c60*/  IMAD.WIDE.U32 R20, R5.reuse, UR8, R10 ;  /* 0x0000000805147c25 */ /* 0x040fe2000f8e000a */
[----:B------:R-:W-:Y:S01]  /*1c70*/  ULDC UR8, c[0x0][0x284] ;  /* 0x0000a10000087ab9 */ /* 0x000fe20000000800 */
[----:B------:R-:W-:Y:S02]  /*1c80*/  SHF.R.S32.HI R61, RZ, 0x1f, R60 ;  /* 0x0000001fff3d7819 */ /* 0x000fe4000001143c */
[----:B------:R-:W-:Y:S01]  /*1c90*/  IMAD.SHL.U32 R23, R4, 0x40, RZ ;  /* 0x0000004004177824 */ /* 0x000fe200078e00ff */
[C---:B------:R-:W-:Y:S01]  /*1ca0*/  ISETP.GE.AND P0, PT, R60.reuse, UR8, PT ;  /* 0x000000083c007c0c */ /* 0x040fe2000bf06270 */
[----:B------:R-:W-:Y:S01]  /*1cb0*/  IMAD R57, R5, UR9, R18 ;  /* 0x0000000905397c24 */ /* 0x000fe2000f8e0212 */
[----:B------:R-:W-:Y:S01]  /*1cc0*/  IADD3 R20, P1, R60, R20, RZ ;  /* 0x000000143c147210 */ /* 0x000fe20007f3e0ff */
[----:B------:R-:W-:Y:S01]  /*1cd0*/  IMAD.WIDE R18, R14, 0x2, RZ ;  /* 0x000000020e127825 */ /* 0x000fe200078e02ff */
[----:B------:R-:W-:-:S02]  /*1ce0*/  ISETP.GE.OR P0, PT, R23, R22, P0 ;  /* 0x000000161700720c */ /* 0x000fc40000706670 */
[----:B------:R-:W-:Y:S01]  /*1cf0*/  IADD3.X R21, R61, R21, R57, P1, !PT ;  /* 0x000000153d157210 */ /* 0x000fe20000ffe439 */
[----:B------:R-:W-:Y:S02]  /*1d00*/  IMAD R6, R14, -0x2, R22 ;  /* 0xfffffffe0e067824 */ /* 0x000fe400078e0216 */
[----:B------:R-:W-:-:S04]  /*1d10*/  IMAD.WIDE R62, R4, 0x40, R18 ;  /* 0x00000040043e7825 */ /* 0x000fc800078e0212 */
[----:B------:R-:W-:-:S04]  /*1d20*/  IMAD.IADD R4, R6, 0x1, -R23 ;  /* 0x0000000106047824 */ /* 0x000fc800078e0a17 */
[----:B------:R-:W-:Y:S05]  /*1d30*/  @P0 BRA `(.L_x_26) ;  /* 0x0000002400940947 */ /* 0x000fea0003800000 */
[----:B------:R-:W0:Y:S01]  /*1d40*/  LDC.64 R72, c[0x0][0x6c8] ;  /* 0x0001b200ff487b82 */ /* 0x000e220000000a00 */
[----:B-----5:R-:W-:Y:S01]  /*1d50*/  FSETP.NEU.AND P0, PT, R13, RZ, PT ;  /* 0x000000ff0d00720b */ /* 0x020fe20003f0d000 */
[----:B------:R-:W-:Y:S01]  /*1d60*/  IMAD.IADD R66, R17, 0x1, -R60 ;  /* 0x0000000111427824 */ /* 0x000fe200078e0a3c */
[----:B------:R-:W-:Y:S01]  /*1d70*/  ISETP.GT.AND P1, PT, R4, RZ, PT ;  /* 0x000000ff0400720c */ /* 0x000fe20003f24270 */
[----:B------:R-:W-:Y:S03]  /*1d80*/  BSSY B0, `(.L_x_26) ;  /* 0x0000260000007945 */ /* 0x000fe60003800000 */
[----:B------:R-:W-:Y:S01]  /*1d90*/  ISETP.GT.AND P5, PT, R66, RZ, P1 ;  /* 0x000000ff4200720c */ /* 0x000fe20000fa4270 */
[-C--:B0-----:R-:W-:Y:S02]  /*1da0*/  IMAD R6, R63, R72.reuse, RZ ;  /* 0x000000483f067224 */ /* 0x081fe400078e02ff */
[----:B------:R-:W-:-:S04]  /*1db0*/  IMAD.WIDE.U32 R68, R62, R72, R20 ;  /* 0x000000483e447225 */ /* 0x000fc800078e0014 */
[----:B------:R-:W-:-:S04]  /*1dc0*/  IMAD R19, R62, R73, R6 ;  /* 0x000000493e137224 */ /* 0x000fc800078e0206 */
[----:B------:R-:W-:Y:S01]  /*1dd0*/  IMAD.IADD R57, R69, 0x1, R19 ;  /* 0x0000000145397824 */ /* 0x000fe200078e0213 */
[----:B------:R-:W-:Y:S06]  /*1de0*/  @!P0 BRA `(.L_x_27) ;  /* 0x0000001800a88947 */ /* 0x000fec0003800000 */
[----:B------:R-:W-:Y:S01]  /*1df0*/  ULDC.64 UR8, c[0x0][0x6b8] ;  /* 0x0001ae0000087ab9 */ /* 0x000fe20000000a00 */
[----:B------:R-:W-:Y:S01]  /*1e00*/  ULDC.64 UR18, c[0x0][0x6b0] ;  /* 0x0001ac0000127ab9 */ /* 0x000fe20000000a00 */
[----:B------:R-:W-:Y:S01]  /*1e10*/  IMAD.WIDE.U32 R18, R5, UR8, R10 ;  /* 0x0000000805127c25 */ /* 0x000fe2000f8e000a */
[----:B------:R-:W-:Y:S01]  /*1e20*/  ULDC.64 UR20, c[0x0][0x6a8] ;  /* 0x0001aa0000147ab9 */ /* 0x000fe20000000a00 */
[----:B------:R-:W0:Y:S01]  /*1e30*/  LDC.64 R58, c[0x0][0x6b0] ;  /* 0x0001ac00ff3a7b82 */ /* 0x000e220000000a00 */
[----:B------:R-:W-:Y:S01]  /*1e40*/  ULDC.64 UR10, c[0x0][0x6c0] ;  /* 0x0001b000000a7ab9 */ /* 0x000fe20000000a00 */
[----:B------:R-:W-:Y:S01]  /*1e50*/  IMAD R6, R56, UR8, RZ ;  /* 0x0000000838067c24 */ /* 0x000fe2000f8e02ff */
[----:B------:R-:W-:Y:S01]  /*1e60*/  IADD3 R20, P0, R60, R18, RZ ;  /* 0x000000123c147210 */ /* 0x000fe20007f1e0ff */
[----:B------:R-:W-:Y:S02]  /*1e70*/  IMAD R23, R63, UR18, RZ ;  /* 0x000000123f177c24 */ /* 0x000fe4000f8e02ff */
[----:B------:R-:W-:-:S02]  /*1e80*/  IMAD R67, R5, UR9, R6 ;  /* 0x0000000905437c24 */ /* 0x000fc4000f8e0206 */
[----:B------:R-:W-:-:S03]  /*1e90*/  IMAD R71, R62, UR19, R23 ;  /* 0x000000133e477c24 */ /* 0x000fc6000f8e0217 */
[----:B------:R-:W-:-:S03]  /*1ea0*/  IADD3.X R21, R61, R19, R67, P0, !PT ;  /* 0x000000133d157210 */ /* 0x000fc600007fe443 */
[----:B------:R-:W-:-:S04]  /*1eb0*/  IMAD.WIDE.U32 R18, R62, UR18, R20 ;  /* 0x000000123e127c25 */ /* 0x000fc8000f8e0014 */
[----:B------:R-:W-:Y:S01]  /*1ec0*/  IMAD.IADD R19, R19, 0x1, R71 ;  /* 0x0000000113137824 */ /* 0x000fe200078e0247 */
[----:B------:R-:W-:-:S04]  /*1ed0*/  LEA R22, P0, R18, UR20, 0x2 ;  /* 0x0000001412167c11 */ /* 0x000fc8000f8010ff */
[----:B------:R-:W-:-:S05]  /*1ee0*/  LEA.HI.X R23, R18, UR21, R19, 0x2, P0 ;  /* 0x0000001512177c11 */ /* 0x000fca00080f1413 */
[----:B------:R-:W2:Y:S01]  /*1ef0*/  @P5 LDG.E.LTC128B R6, desc[UR16][R22.64] ;  /* 0x0000001016065981 */ /* 0x000ea2000c1e1920 */
[----:B------:R-:W-:Y:S01]  /*1f00*/  IMAD.WIDE.U32 R18, R62, UR18, R60 ;  /* 0x000000123e127c25 */ /* 0x000fe2000f8e003c */
[----:B------:R-:W-:Y:S01]  /*1f10*/  LEA R56, P0, R68, UR10, 0x2 ;  /* 0x0000000a44387c11 */ /* 0x000fe2000f8010ff */
[----:B------:R-:W-:Y:S01]  /*1f20*/  BSSY B1, `(.L_x_28) ;  /* 0x0000016000017945 */ /* 0x000fe20003800000 */
[----:B------:R-:W-:Y:S02]  /*1f30*/  IADD3 R18, P2, R10, R18, RZ ;  /* 0x000000120a127210 */ /* 0x000fe40007f5e0ff */
[----:B------:R-:W-:Y:S01]  /*1f40*/  LEA.HI.X R57, R68, UR11, R57, 0x2, P0 ;  /* 0x0000000b44397c11 */ /* 0x000fe200080f1439 */
[----:B0-----:R-:W-:Y:S01]  /*1f50*/  IMAD.WIDE.U32 R68, R62, UR18, R58 ;  /* 0x000000123e447c25 */ /* 0x001fe2000f8e003a */
[----:B------:R-:W-:Y:S02]  /*1f60*/  ISETP.GT.AND P0, PT, R4, 0x1, PT ;  /* 0x000000010400780c */ /* 0x000fe40003f04270 */
[----:B------:R-:W-:Y:S01]  /*1f70*/  IADD3.X R19, R11, R71, R19, P2, !PT ;  /* 0x000000470b137210 */ /* 0x000fe200017fe413 */
[----:B------:R-:W-:Y:S01]  /*1f80*/  IMAD.IADD R71, R71, 0x1, R69 ;  /* 0x0000000147477824 */ /* 0x000fe200078e0245 */
[----:B------:R-:W-:-:S02]  /*1f90*/  ISETP.GT.AND P2, PT, R66, RZ, P0 ;  /* 0x000000ff4200720c */ /* 0x000fc40000744270 */
[----:B------:R-:W-:Y:S01]  /*1fa0*/  LEA R58, P4, R72, R56, 0x2 ;  /* 0x00000038483a7211 */ /* 0x000fe200078810ff */
[----:B------:R-:W-:-:S04]  /*1fb0*/  IMAD.WIDE.U32 R18, R5, UR8, R18 ;  /* 0x0000000805127c25 */ /* 0x000fc8000f8e0012 */
[----:B------:R-:W-:Y:S02]  /*1fc0*/  IMAD.IADD R19, R67, 0x1, R19 ;  /* 0x0000000143137824 */ /* 0x000fe400078e0213 */
[----:B--2---:R-:W-:-:S04]  /*1fd0*/  FMUL R63, R6, R13 ;  /* 0x0000000d063f7220 */ /* 0x004fc80000400000 */
[----:B------:R-:W-:Y:S01]  /*1fe0*/  FFMA R75, R24, R12, R63 ;  /* 0x0000000c184b7223 */ /* 0x000fe2000000003f */
[----:B------:R-:W-:-:S04]  /*1ff0*/  IADD3 R24, P6, R20, R68, RZ ;  /* 0x0000004414187210 */ /* 0x000fc80007fde0ff */
[----:B------:R0:W-:Y:S01]  /*2000*/  @P5 STG.E desc[UR16][R56.64], R75 ;  /* 0x0000004b38005986 */ /* 0x0001e2000c101910 */
[----:B------:R-:W-:Y:S01]  /*2010*/  IMAD.X R21, R71, 0x1, R21, P6 ;  /* 0x0000000147157824 */ /* 0x000fe200030e0615 */
[----:B------:R-:W-:Y:S02]  /*2020*/  LEA R62, P6, R18, UR20, 0x2 ;  /* 0x00000014123e7c11 */ /* 0x000fe4000f8c10ff */
[----:B------:R-:W-:Y:S02]  /*2030*/  LEA R20, P5, R24, UR20, 0x2 ;  /* 0x0000001418147c11 */ /* 0x000fe4000f8a10ff */
[----:B------:R-:W-:Y:S02]  /*2040*/  LEA.HI.X R63, R18, UR21, R19, 0x2, P6 ;  /* 0x00000015123f7c11 */ /* 0x000fe4000b0f1413 */
[----:B------:R-:W-:Y:S01]  /*2050*/  LEA.HI.X R21, R24, UR21, R21, 0x2, P5 ;  /* 0x0000001518157c11 */ /* 0x000fe2000a8f1415 */
[----:B------:R-:W-:Y:S08]  /*2060*/  @!P2 BRA `(.L_x_29) ;  /* 0x000000000004a947 */ /* 0x000ff00003800000 */
[----:B------:R1:W5:Y:S02]  /*2070*/  LDG.E.LTC128B R6, desc[UR16][R20.64] ;  /* 0x0000001014067981 */ /* 0x000364000c1e1920 */
.L_x_29:
[----:B------:R-:W-:Y:S05]  /*2080*/  BSYNC B1 ;  /* 0x0000000000017941 */ /* 0x000fea0003800000 */
.L_x_28:
[----:B-----5:R-:W-:Y:S01]  /*2090*/  FMUL R24, R6, R13 ;  /* 0x0000000d06187220 */ /* 0x020fe20000400000 */
[----:B------:R-:W-:Y:S01]  /*20a0*/  LEA.HI.X R59, R72, R57, R73, 0x2, P4 ;  /* 0x00000039483b7211 */ /* 0x000fe200020f1449 */
[----:B------:R-:W-:Y:S01]  /*20b0*/  BSSY B1, `(.L_x_30) ;  /* 0x0000008000017945 */ /* 0x000fe20003800000 */
[----:B------:R-:W-:Y:S01]  /*20c0*/  ISETP.GT.AND P1, PT, R66, 0x8, P1 ;  /* 0x000000084200780c */ /* 0x000fe20000f24270 */
[----:B------:R-:W-:Y:S01]  /*20d0*/  FFMA R25, R25, R12, R24 ;  /* 0x0000000c19197223 */ /* 0x000fe20000000018 */
[----:B------:R-:W-:-:S04]  /*20e0*/  IADD3 R18, P5, P6, R10, R68, R60 ;  /* 0x000000440a127210 */ /* 0x000fc80007ebe03c */
[----:B------:R2:W-:Y:S01]  /*20f0*/  @P2 STG.E desc[UR16][R58.64], R25 ;  /* 0x000000193a002986 */ /* 0x0005e2000c101910 */
[----:B------:R-:W-:-:S06]  /*2100*/  IADD3.X R19, R11, R71, R61, P5, P6 ;  /* 0x000000470b137210 */ /* 0x000fcc0002fec43d */
[----:B------:R-:W-:Y:S05]  /*2110*/  @!P1 BRA `(.L_x_31) ;  /* 0x0000000000049947 */ /* 0x000fea0003800000 */
[----:B------:R3:W5:Y:S02]  /*2120*/  LDG.E.LTC128B R6, desc[UR16][R62.64+0x20] ;  /* 0x000020103e067981 */ /* 0x000764000c1e1920 */
.L_x_31:
[----:B------:R-:W-:Y:S05]  /*2130*/  BSYNC B1 ;  /* 0x0000000000017941 */ /* 0x000fea0003800000 */
.L_x_30:
[----:B------:R-:W-:-:S04]  /*2140*/  IMAD.WIDE.U32 R18, R5, UR8, R18 ;  /* 0x0000000805127c25 */ /* 0x000fc8000f8e0012 */
[----:B--2--5:R-:W-:Y:S01]  /*2150*/  FMUL R25, R6, R13 ;  /* 0x0000000d06197220 */ /* 0x024fe20000400000 */
[----:B------:R-:W-:Y:S01]  /*2160*/  ISETP.GT.AND P0, PT, R66, 0x8, P0 ;  /* 0x000000084200780c */ /* 0x000fe20000704270 */
[----:B------:R-:W-:Y:S01]  /*2170*/  USHF.L.U64.HI UR11, UR18, 0x5, UR19 ;  /* 0x00000005120b7899 */ /* 0x000fe20008010213 */
[----:B------:R-:W-:Y:S01]  /*2180*/  IMAD.IADD R5, R67, 0x1, R19 ;  /* 0x0000000143057824 */ /* 0x000fe200078e0213 */
[----:B------:R-:W-:Y:S01]  /*2190*/  LEA R24, P5, R18, UR20, 0x2 ;  /* 0x0000001412187c11 */ /* 0x000fe2000f8a10ff */
[----:B------:R-:W-:Y:S01]  /*21a0*/  FFMA R61, R26, R12, R25 ;  /* 0x0000000c1a3d7223 */ /* 0x000fe20000000019 */
[----:B------:R-:W-:Y:S01]  /*21b0*/  @P1 IMAD.MOV.U32 R19, RZ, RZ, R57 ;  /* 0x000000ffff131224 */ /* 0x000fe200078e0039 */
[----:B------:R-:W-:Y:S01]  /*21c0*/  ISETP.GT.AND P2, PT, R4, 0x8, PT ;  /* 0x000000080400780c */ /* 0x000fe20003f44270 */
[----:B------:R-:W-:Y:S01]  /*21d0*/  USHF.L.U32 UR10, UR18, 0x5, URZ ;  /* 0x00000005120a7899 */ /* 0x000fe2000800063f */
[----:B------:R-:W-:Y:S01]  /*21e0*/  LEA.HI.X R25, R18, UR21, R5, 0x2, P5 ;  /* 0x0000001512197c11 */ /* 0x000fe2000a8f1405 */
[----:B------:R-:W-:Y:S01]  /*21f0*/  @P1 IMAD.MOV.U32 R18, RZ, RZ, R56 ;  /* 0x000000ffff121224 */ /* 0x000fe200078e0038 */
[----:B------:R-:W-:Y:S01]  /*2200*/  BSSY B1, `(.L_x_32) ;  /* 0x0000005000017945 */ /* 0x000fe20003800000 */
[----:B------:R-:W-:-:S03]  /*2210*/  ISETP.GT.AND P4, PT, R66, RZ, P2 ;  /* 0x000000ff4200720c */ /* 0x000fc60001784270 */
[----:B------:R2:W-:Y:S01]  /*2220*/  @P1 STG.E desc[UR16][R18.64+0x20], R61 ;  /* 0x0000203d12001986 */ /* 0x0005e2000c101910 */
[----:B------:R-:W-:Y:S09]  /*2230*/  @!P0 BRA `(.L_x_33) ;  /* 0x0000000000048947 */ /* 0x000ff20003800000 */
[----:B------:R4:W5:Y:S02]  /*2240*/  LDG.E.LTC128B R6, desc[UR16][R24.64+0x20] ;  /* 0x0000201018067981 */ /* 0x000964000c1e1920 */
.L_x_33:
[----:B------:R-:W-:Y:S05]  /*2250*/  BSYNC B1 ;  /* 0x0000000000017941 */ /* 0x000fea0003800000 */
.L_x_32:
[----:B--2--5:R-:W-:Y:S01]  /*2260*/  FMUL R18, R6, R13 ;  /* 0x0000000d06127220 */ /* 0x024fe20000400000 */
[----:B----4-:R-:W-:-:S03]  /*2270*/  IADD3 R24, P1, R22, UR10, RZ ;  /* 0x0000000a16187c10 */ /* 0x010fc6000ff3e0ff */
[----:B---3--:R-:W-:Y:S01]  /*2280*/  FFMA R63, R27, R12, R18 ;  /* 0x0000000c1b3f7223 */ /* 0x008fe20000000012 */
[----:B------:R-:W-:Y:S01]  /*2290*/  IMAD.MOV.U32 R18, RZ, RZ, R6 ;  /* 0x000000ffff127224 */ /* 0x000fe200078e0006 */
[----:B------:R-:W-:-:S03]  /*22a0*/  IADD3.X R25, R23, UR11, RZ, P1, !PT ;  /* 0x0000000b17197c10 */ /* 0x000fc60008ffe4ff */
[----:B------:R2:W-:Y:S04]  /*22b0*/  @P0 STG.E desc[UR16][R58.64+0x20], R63 ;  /* 0x0000203f3a000986 */ /* 0x0005e8000c101910 */
[----:B------:R-:W3:Y:S01]  /*22c0*/  @P4 LDG.E.LTC128B R18, desc[UR16][R24.64] ;  /* 0x0000001018124981 */ /* 0x000ee2000c1e1920 */
[C---:B------:R-:W-:Y:S01]  /*22d0*/  IMAD.SHL.U32 R19, R72.reuse, 0x20, RZ ;  /* 0x0000002048137824 */ /* 0x040fe200078e00ff */
[----:B------:R-:W-:Y:S01]  /*22e0*/  SHF.L.U64.HI R6, R72, 0x5, R73 ;  /* 0x0000000548067819 */ /* 0x000fe20000010249 */
[----:B------:R-:W-:Y:S01]  /*22f0*/  BSSY B1, `(.L_x_34) ;  /* 0x000000c000017945 */ /* 0x000fe20003800000 */
[----:B------:R-:W-:Y:S02]  /*2300*/  ISETP.GT.AND P0, PT, R4, 0x9, PT ;  /* 0x000000090400780c */ /* 0x000fe40003f04270 */
[----:B------:R-:W-:-:S02]  /*2310*/  IADD3 R26, P5, R19, R56, RZ ;  /* 0x00000038131a7210 */ /* 0x000fc40007fbe0ff */
[----:B------:R-:W-:-:S03]  /*2320*/  ISETP.GT.AND P1, PT, R66, RZ, P0 ;  /* 0x000000ff4200720c */ /* 0x000fc60000724270 */
[----:B------:R-:W-:Y:S01]  /*2330*/  IMAD.X R27, R6, 0x1, R57, P5 ;  /* 0x00000001061b7824 */ /* 0x000fe200028e0639 */
[----:B------:R-:W-:-:S04]  /*2340*/  IADD3 R60, P5, R20, UR10, RZ ;  /* 0x0000000a143c7c10 */ /* 0x000fc8000ffbe0ff */
[----:B------:R-:W-:Y:S01]  /*2350*/  IADD3.X R61, R21, UR11, RZ, P5, !PT ;  /* 0x0000000b153d7c10 */ /* 0x000fe2000affe4ff */
[----:B---3--:R-:W-:-:S04]  /*2360*/  FMUL R5, R18, R13 ;  /* 0x0000000d12057220 */ /* 0x008fc80000400000 */
[----:B------:R-:W-:-:S05]  /*2370*/  FFMA R5, R28, R12, R5 ;  /* 0x0000000c1c057223 */ /* 0x000fca0000000005 */
[----:B------:R2:W-:Y:S01]  /*2380*/  @P4 STG.E desc[UR16][R26.64], R5 ;  /* 0x000000051a004986 */ /* 0x0005e2000c101910 */
[----:B------:R-:W-:Y:S05]  /*2390*/  @!P1 BRA `(.L_x_35) ;  /* 0x0000000000049947 */ /* 0x000fea0003800000 */
[----:B------:R3:W5:Y:S02]  /*23a0*/  LDG.E.LTC128B R18, desc[UR16][R60.64] ;  /* 0x000000103c127981 */ /* 0x000764000c1e1920 */
.L_x_35:
[----:B------:R-:W-:Y:S05]  /*23b0*/  BSYNC B1 ;  /* 0x0000000000017941 */ /* 0x000fea0003800000 */
.L_x_34:
[----:B------:R-:W-:Y:S01]  /*23c0*/  UIADD3 UR8, UP0, UR10, 0x20, URZ ;  /* 0x000000200a087890 */ /* 0x000fe2000ff1e03f */
[----:B------:R-:W-:Y:S01]  /*23d0*/  ISETP.GT.AND P2, PT, R66, 0x8, P2 ;  /* 0x000000084200780c */ /* 0x000fe20001744270 */
[----:B-----5:R-:W-:Y:S01]  /*23e0*/  FMUL R28, R18, R13 ;  /* 0x0000000d121c7220 */ /* 0x020fe20000400000 */
[----:B------:R-:W-:Y:S01]  /*23f0*/  IADD3 R62, P4, R19, R58, RZ ;  /* 0x0000003a133e7210 */ /* 0x000fe20007f9e0ff */
[----:B------:R-:W-:Y:S01]  /*2400*/  UIADD3.X UR9, URZ, UR11, URZ, UP0, !UPT ;  /* 0x0000000b3f097290 */ /* 0x000fe200087fe43f */
[----:B------:R-:W-:Y:S01]  /*2410*/  IMAD.MOV.U32 R68, RZ, RZ, R18 ;  /* 0x000000ffff447224 */ /* 0x000fe200078e0012 */
[----:B------:R-:W-:Y:S01]  /*2420*/  IADD3 R22, P5, R22, UR8, RZ ;  /* 0x0000000816167c10 */ /* 0x000fe2000ffbe0ff */
[----:B------:R-:W-:Y:S01]  /*2430*/  FFMA R69, R29, R12, R28 ;  /* 0x0000000c1d457223 */ /* 0x000fe2000000001c */
[----:B--2---:R-:W-:Y:S02]  /*2440*/  IMAD.X R63, R6, 0x1, R59, P4 ;  /* 0x00000001063f7824 */ /* 0x004fe400020e063b */
[----:B------:R-:W-:-:S03]  /*2450*/  IADD3.X R23, R23, UR9, RZ, P5, !PT ;  /* 0x0000000917177c10 */ /* 0x000fc6000affe4ff */
[----:B------:R2:W-:Y:S04]  /*2460*/  @P1 STG.E desc[UR16][R62.64], R69 ;  /* 0x000000453e001986 */ /* 0x0005e8000c101910 */
[----:B------:R-:W4:Y:S01]  /*2470*/  @P2 LDG.E.LTC128B R68, desc[UR16][R22.64] ;  /* 0x0000001016442981 */ /* 0x000f22000c1e1920 */
[----:B------:R-:W-:Y:S01]  /*2480*/  IADD3 R18, P1, R19, 0x20, RZ ;  /* 0x0000002013127810 */ /* 0x000fe20007f3e0ff */
[----:B------:R-:W-:Y:S01]  /*2490*/  BSSY B1, `(.L_x_36) ;  /* 0x000000c000017945 */ /* 0x000fe20003800000 */
[----:B------:R-:W-:Y:S02]  /*24a0*/  ISETP.GT.AND P4, PT, R66, 0x8, P0 ;  /* 0x000000084200780c */ /* 0x000fe40000784270 */
[----:B------:R-:W-:Y:S01]  /*24b0*/  IADD3 R28, P5, R18, R56, RZ ;  /* 0x00000038121c7210 */ /* 0x000fe20007fbe0ff */
[----:B------:R-:W-:Y:S01]  /*24c0*/  IMAD.X R5, RZ, RZ, R6, P1 ;  /* 0x000000ffff057224 */ /* 0x000fe200008e0606 */
[----:B-1----:R-:W-:-:S03]  /*24d0*/  IADD3 R20, P0, R20, UR8, RZ ;  /* 0x0000000814147c10 */ /* 0x002fc6000ff1e0ff */
[----:B------:R-:W-:Y:S01]  /*24e0*/  IMAD.X R29, R5, 0x1, R57, P5 ;  /* 0x00000001051d7824 */ /* 0x000fe200028e0639 */
[----:B------:R-:W-:Y:S01]  /*24f0*/  IADD3.X R21, R21, UR9, RZ, P0, !PT ;  /* 0x0000000915157c10 */ /* 0x000fe200087fe4ff */
[----:B----4-:R-:W-:-:S04]  /*2500*/  FMUL R67, R68, R13 ;  /* 0x0000000d44437220 */ /* 0x010fc80000400000 */
[----:B------:R-:W-:-:S05]  /*2510*/  FFMA R67, R30, R12, R67 ;  /* 0x0000000c1e437223 */ /* 0x000fca0000000043 */
[----:B------:R2:W-:Y:S01]  /*2520*/  @P2 STG.E desc[UR16][R28.64], R67 ;  /* 0x000000431c002986 */ /* 0x0005e2000c101910 */
[----:B------:R-:W-:Y:S05]  /*2530*/  @!P4 BRA `(.L_x_37) ;  /* 0x000000000004c947 */ /* 0x000fea0003800000 */
[----:B------:R1:W5:Y:S02]  /*2540*/  LDG.E.LTC128B R68, desc[UR16][R20.64] ;  /* 0x0000001014447981 */ /* 0x000364000c1e1920 */
.L_x_37:
[----:B------:R-:W-:Y:S05]  /*2550*/  BSYNC B1 ;  /* 0x0000000000017941 */ /* 0x000fea0003800000 */
.L_x_36:
[----:B-1----:R-:W-:Y:S01]  /*2560*/  IADD3 R20, P2, R18, R58, RZ ;  /* 0x0000003a12147210 */ /* 0x002fe20007f5e0ff */
[----:B-----5:R-:W-:Y:S01]  /*2570*/  FMUL R22, R68, R13 ;  /* 0x0000000d44167220 */ /* 0x020fe20000400000 */
[C---:B------:R-:W-:Y:S01]  /*2580*/  ISETP.GT.AND P1, PT, R4.reuse, 0x10, PT ;  /* 0x000000100400780c */ /* 0x040fe20003f24270 */
[----:B------:R-:W-:Y:S01]  /*2590*/  BSSY B1, `(.L_x_38) ;  /* 0x000000b000017945 */ /* 0x000fe20003800000 */
[----:B------:R-:W-:Y:S01]  /*25a0*/  ISETP.GT.AND P0, PT, R4, 0x11, PT ;  /* 0x000000110400780c */ /* 0x000fe20003f04270 */
[----:B------:R-:W-:Y:S01]  /*25b0*/  FFMA R31, R31, R12, R22 ;  /* 0x0000000c1f1f7223 */ /* 0x000fe20000000016 */
[----:B------:R-:W-:Y:S01]  /*25c0*/  IMAD.X R21, R5, 0x1, R59, P2 ;  /* 0x0000000105157824 */ /* 0x000fe200010e063b */
[----:B------:R-:W-:Y:S02]  /*25d0*/  ISETP.GT.AND P5, PT, R66, RZ, P1 ;  /* 0x000000ff4200720c */ /* 0x000fe40000fa4270 */
[----:B------:R-:W-:Y:S02]  /*25e0*/  IADD3 R22, P2, R24, UR10, RZ ;  /* 0x0000000a18167c10 */ /* 0x000fe4000ff5e0ff */
[----:B------:R1:W-:Y:S01]  /*25f0*/  @P4 STG.E desc[UR16][R20.64], R31 ;  /* 0x0000001f14004986 */ /* 0x0003e2000c101910 */
[----:B--2---:R-:W-:-:S02]  /*2600*/  IADD3 R28, P6, R26, R19, RZ ;  /* 0x000000131a1c7210 */ /* 0x004fc40007fde0ff */
[----:B------:R-:W-:-:S06]  /*2610*/  IADD3.X R23, R25, UR11, RZ, P2, !PT ;  /* 0x0000000b19177c10 */ /* 0x000fcc00097fe4ff */
[----:B------:R-:W-:Y:S05]  /*2620*/  @!P5 BRA `(.L_x_39) ;  /* 0x000000000004d947 */ /* 0x000fea0003800000 */
[----:B------:R2:W5:Y:S02]  /*2630*/  LDG.E.LTC128B R68, desc[UR16][R22.64] ;  /* 0x0000001016447981 */ /* 0x000564000c1e1920 */
.L_x_39:
[----:B------:R-:W-:Y:S05]  /*2640*/  BSYNC B1 ;  /* 0x0000000000017941 */ /* 0x000fea0003800000 */
.L_x_38:
[----:B-1---5:R-:W-:Y:S01]  /*2650*/  FMUL R21, R68, R13 ;  /* 0x0000000d44157220 */ /* 0x022fe20000400000 */
[----:B------:R-:W-:Y:S01]  /*2660*/  IMAD.X R29, R27, 0x1, R6, P6 ;  /* 0x000000011b1d7824 */ /* 0x000fe200030e0606 */
[----:B------:R-:W-:Y:S01]  /*2670*/  ISETP.GT.AND P2, PT, R66, RZ, P0 ;  /* 0x000000ff4200720c */ /* 0x000fe20000744270 */
[----:B------:R-:W-:Y:S01]  /*2680*/  BSSY B1, `(.L_x_40) ;  /* 0x0000008000017945 */ /* 0x000fe20003800000 */
[----:B------:R-:W-:Y:S01]  /*2690*/  FFMA R31, R32, R12, R21 ;  /* 0x0000000c201f7223 */ /* 0x000fe20000000015 */
[----:B------:R-:W-:Y:S02]  /*26a0*/  IADD3 R20, P6, R60, UR10, RZ ;  /* 0x0000000a3c147c10 */ /* 0x000fe4000ffde0ff */
[----:B------:R-:W-:Y:S02]  /*26b0*/  IADD3 R30, P4, R62, R19, RZ ;  /* 0x000000133e1e7210 */ /* 0x000fe40007f9e0ff */
[----:B------:R1:W-:Y:S01]  /*26c0*/  @P5 STG.E desc[UR16][R28.64], R31 ;  /* 0x0000001f1c005986 */ /* 0x0003e2000c101910 */
[----:B------:R-:W-:-:S05]  /*26d0*/  IADD3.X R21, R61, UR11, RZ, P6, !PT ;  /* 0x0000000b3d157c10 */ /* 0x000fca000b7fe4ff */
[----:B------:R-:W-:Y:S05]  /*26e0*/  @!P2 BRA `(.L_x_41) ;  /* 0x000000000004a947 */ /* 0x000fea0003800000 */
[----:B------:R4:W5:Y:S02]  /*26f0*/  LDG.E.LTC128B R68, desc[UR16][R20.64] ;  /* 0x0000001014447981 */ /* 0x000964000c1e1920 */
.L_x_41:
[----:B------:R-:W-:Y:S05]  /*2700*/  BSYNC B1 ;  /* 0x0000000000017941 */ /* 0x000fea0003800000 */
.L_x_40:
[----:B-----5:R-:W-:Y:S01]  /*2710*/  FMUL R32, R68, R13 ;  /* 0x0000000d44207220 */ /* 0x020fe20000400000 */
[----:B-1----:R-:W-:Y:S01]  /*2720*/  IMAD.X R31, R63, 0x1, R6, P4 ;  /* 0x000000013f1f7824 */ /* 0x002fe200020e0606 */
[----:B------:R-:W-:Y:S01]  /*2730*/  ISETP.GT.AND P1, PT, R66, 0x8, P1 ;  /* 0x000000084200780c */ /* 0x000fe20000f24270 */
        /* <DEDUP_REMOVED lines=8> */
.L_x_43:
[----:B------:R-:W-:Y:S05]  /*27c0*/  BSYNC B1 ;  /* 0x0000000000017941 */ /* 0x000fea0003800000 */
.L_x_42:
[----:B0----5:R-:W-:Y:S01]  /*27d0*/  FMUL R25, R68, R13 ;  /* 0x0000000d44197220 */ /* 0x021fe20000400000 */
[----:B-1----:R-:W-:Y:S01]  /*27e0*/  IMAD.X R33, R5, 0x1, R27, P5 ;  /* 0x0000000105217824 */ /* 0x002fe200028e061b */
[----:B------:R-:W-:Y:S01]  /*27f0*/  ISETP.GT.AND P2, PT, R66, 0x8, P0 ;  /* 0x000000084200780c */ /* 0x000fe20000744270 */
[----:B------:R-:W-:Y:S01]  /*2800*/  BSSY B1, `(.L_x_44) ;  /* 0x0000007000017945 */ /* 0x000fe20003800000 */
[----:B------:R-:W-:Y:S01]  /*2810*/  FFMA R27, R34, R12, R25 ;  /* 0x0000000c221b7223 */ /* 0x000fe20000000019 */
[----:B------:R-:W-:-:S04]  /*2820*/  IADD3 R24, P0, R60, UR8, RZ ;  /* 0x000000083c187c10 */ /* 0x000fc8000ff1e0ff */
[----:B------:R0:W-:Y:S01]  /*2830*/  @P1 STG.E desc[UR16][R32.64], R27 ;  /* 0x0000001b20001986 */ /* 0x0001e2000c101910 */
[----:B------:R-:W-:-:S05]  /*2840*/  IADD3.X R25, R61, UR9, RZ, P0, !PT ;  /* 0x000000093d197c10 */ /* 0x000fca00087fe4ff */
[----:B------:R-:W-:Y:S05]  /*2850*/  @!P2 BRA `(.L_x_45) ;  /* 0x000000000004a947 */ /* 0x000fea0003800000 */
[----:B------:R1:W5:Y:S02]  /*2860*/  LDG.E.LTC128B R68, desc[UR16][R24.64] ;  /* 0x0000001018447981 */ /* 0x000364000c1e1920 */
.L_x_45:
[----:B------:R-:W-:Y:S05]  /*2870*/  BSYNC B1 ;  /* 0x0000000000017941 */ /* 0x000fea0003800000 */
.L_x_44:
        /* <DEDUP_REMOVED lines=10> */
[----:B0-----:R-:W-:-:S02]  /*2920*/  IADD3 R32, P5, R28, R19, RZ ;  /* 0x000000131c207210 */ /* 0x001fc40007fbe0ff */
[----:B------:R-:W-:-:S06]  /*2930*/  IADD3.X R27, R23, UR11, RZ, P6, !PT ;  /* 0x0000000b171b7c10 */ /* 0x000fcc000b7fe4ff */
[----:B------:R-:W-:Y:S05]  /*2940*/  @!P4 BRA `(.L_x_47) ;  /* 0x000000000004c947 */ /* 0x000fea0003800000 */
[----:B------:R0:W5:Y:S02]  /*2950*/  LDG.E.LTC128B R68, desc[UR16][R26.64] ;  /* 0x000000101a447981 */ /* 0x000164000c1e1920 */
.L_x_47:
[----:B------:R-:W-:Y:S05]  /*2960*/  BSYNC B1 ;  /* 0x0000000000017941 */ /* 0x000fea0003800000 */
.L_x_46:
        /* <DEDUP_REMOVED lines=11> */
.L_x_49:
[----:B------:R-:W-:Y:S05]  /*2a20*/  BSYNC B1 ;  /* 0x0000000000017941 */ /* 0x000fea0003800000 */
.L_x_48:
[----:B-----5:R-:W-:Y:S01]  /*2a30*/  FMUL R36, R68, R13 ;  /* 0x0000000d44247220 */ /* 0x020fe20000400000 */
[----:B-1----:R-:W-:Y:S01]  /*2a40*/  IMAD.X R35, R31, 0x1, R6, P5 ;  /* 0x000000011f237824 */ /* 0x002fe200028e0606 */
[----:B------:R-:W-:Y:S01]  /*2a50*/  ISETP.GT.AND P1, PT, R66, 0x8, P1 ;  /* 0x000000084200780c */ /* 0x000fe20000f24270 */
[----:B------:R-:W-:Y:S01]  /*2a60*/  BSSY B1, `(.L_x_50) ;  /* 0x0000008000017945 */ /* 0x000fe20003800000 */
[----:B------:R-:W-:Y:S01]  /*2a70*/  FFMA R37, R37, R12, R36 ;  /* 0x0000000c25257223 */ /* 0x000fe20000000024 */
[----:B--2---:R-:W-:Y:S02]  /*2a80*/  IADD3 R22, P4, R22, UR8, RZ ;  /* 0x0000000816167c10 */ /* 0x004fe4000ff9e0ff */
[----:B------:R-:W-:Y:S02]  /*2a90*/  IADD3 R36, P5, R28, R18, RZ ;  /* 0x000000121c247210 */ /* 0x000fe40007fbe0ff */
[----:B------:R1:W-:Y:S01]  /*2aa0*/  @P2 STG.E desc[UR16][R34.64], R37 ;  /* 0x0000002522002986 */ /* 0x0003e2000c101910 */
[----:B------:R-:W-:-:S05]  /*2ab0*/  IADD3.X R23, R23, UR9, RZ, P4, !PT ;  /* 0x0000000917177c10 */ /* 0x000fca000a7fe4ff */
[----:B------:R-:W-:Y:S05]  /*2ac0*/  @!P1 BRA `(.L_x_51) ;  /* 0x0000000000049947 */ /* 0x000fea0003800000 */
[----:B------:R2:W5:Y:S02]  /*2ad0*/  LDG.E.LTC128B R68, desc[UR16][R22.64] ;  /* 0x0000001016447981 */ /* 0x000564000c1e1920 */
.L_x_51:
[----:B------:R-:W-:Y:S05]  /*2ae0*/  BSYNC B1 ;  /* 0x0000000000017941 */ /* 0x000fea0003800000 */
.L_x_50:
[----:B--2--5:R-:W-:Y:S01]  /*2af0*/  FMUL R23, R68, R13 ;  /* 0x0000000d44177220 */ /* 0x024fe20000400000 */
[----:B-1----:R-:W-:Y:S01]  /*2b00*/  IMAD.X R37, R29, 0x1, R5, P5 ;  /* 0x000000011d257824 */ /* 0x002fe200028e0605 */
[----:B------:R-:W-:Y:S01]  /*2b10*/  ISETP.GT.AND P2, PT, R66, 0x8, P0 ;  /* 0x000000084200780c */ /* 0x000fe20000744270 */
[----:B------:R-:W-:Y:S01]  /*2b20*/  BSSY B1, `(.L_x_52) ;  /* 0x0000007000017945 */ /* 0x000fe20003800000 */
[----:B------:R-:W-:Y:S01]  /*2b30*/  FFMA R23, R38, R12, R23 ;  /* 0x0000000c26177223 */ /* 0x000fe20000000017 */
[----:B----4-:R-:W-:-:S04]  /*2b40*/  IADD3 R20, P0, R20, UR8, RZ ;  /* 0x0000000814147c10 */ /* 0x010fc8000ff1e0ff */
[----:B------:R1:W-:Y:S01]  /*2b50*/  @P1 STG.E desc[UR16][R36.64], R23 ;  /* 0x0000001724001986 */ /* 0x0003e2000c101910 */
[----:B------:R-:W-:-:S05]  /*2b60*/  IADD3.X R21, R21, UR9, RZ, P0, !PT ;  /* 0x0000000915157c10 */ /* 0x000fca00087fe4ff */
[----:B------:R-:W-:Y:S05]  /*2b70*/  @!P2 BRA `(.L_x_53) ;  /* 0x000000000004a947 */ /* 0x000fea0003800000 */
[----:B------:R2:W5:Y:S02]  /*2b80*/  LDG.E.LTC128B R68, desc[UR16][R20.64] ;  /* 0x0000001014447981 */ /* 0x000564000c1e1920 */
.L_x_53:
[----:B------:R-:W-:Y:S05]  /*2b90*/  BSYNC B1 ;  /* 0x0000000000017941 */ /* 0x000fea0003800000 */
.L_x_52:
[----:B--2---:R-:W-:Y:S01]  /*2ba0*/  IADD3 R20, P5, R30, R18, RZ ;  /* 0x000000121e147210 */ /* 0x004fe20007fbe0ff */
        /* <DEDUP_REMOVED lines=9> */
[----:B------:R-:W-:-:S02]  /*2c40*/  IADD3 R28, P5, R32, R19, RZ ;  /* 0x00000013201c7210 */ /* 0x000fc40007fbe0ff */
[----:B-1----:R-:W-:-:S06]  /*2c50*/  IADD3.X R23, R27, UR11, RZ, P6, !PT ;  /* 0x0000000b1b177c10 */ /* 0x002fcc000b7fe4ff */
[----:B------:R-:W-:Y:S05]  /*2c60*/  @!P4 BRA `(.L_x_55) ;  /* 0x000000000004c947 */ /* 0x000fea0003800000 */
[----:B------:R1:W5:Y:S02]  /*2c70*/  LDG.E.LTC128B R68, desc[UR16][R22.64] ;  /* 0x0000001016447981 */ /* 0x000364000c1e1920 */
.L_x_55:
[----:B------:R-:W-:Y:S05]  /*2c80*/  BSYNC B1 ;  /* 0x0000000000017941 */ /* 0x000fea0003800000 */
.L_x_54:
[----:B--2--5:R-:W-:Y:S01]  /*2c90*/  FMUL R21, R68, R13 ;  /* 0x0000000d44157220 */ /* 0x024fe20000400000 */
        /* <DEDUP_REMOVED lines=10> */
.L_x_57:
[----:B------:R-:W-:Y:S05]  /*2d40*/  BSYNC B1 ;  /* 0x0000000000017941 */ /* 0x000fea0003800000 */
.L_x_56:
[----:B-----5:R-:W-:Y:S01]  /*2d50*/  FMUL R36, R68, R13 ;  /* 0x0000000d44247220 */ /* 0x020fe20000400000 */
[----:B--2---:R-:W-:Y:S01]  /*2d60*/  IMAD.X R31, R35, 0x1, R6, P5 ;  /* 0x00000001231f7824 */ /* 0x004fe200028e0606 */
[----:B------:R-:W-:Y:S01]  /*2d70*/  ISETP.GT.AND P1, PT, R66, 0x8, P1 ;  /* 0x000000084200780c */ /* 0x000fe20000f24270 */
[----:B------:R-:W-:Y:S01]  /*2d80*/  BSSY B1, `(.L_x_58) ;  /* 0x0000008000017945 */ /* 0x000fe20003800000 */
[----:B------:R-:W-:Y:S01]  /*2d90*/  FFMA R41, R41, R12, R36 ;  /* 0x0000000c29297223 */ /* 0x000fe20000000024 */
[----:B0-----:R-:W-:Y:S02]  /*2da0*/  IADD3 R26, P4, R26, UR8, RZ ;  /* 0x000000081a1a7c10 */ /* 0x001fe4000ff9e0ff */
[----:B------:R-:W-:Y:S02]  /*2db0*/  IADD3 R36, P5, R32, R18, RZ ;  /* 0x0000001220247210 */ /* 0x000fe40007fbe0ff */
[----:B------:R0:W-:Y:S01]  /*2dc0*/  @P2 STG.E desc[UR16][R30.64], R41 ;  /* 0x000000291e002986 */ /* 0x0001e2000c101910 */
[----:B------:R-:W-:-:S05]  /*2dd0*/  IADD3.X R27, R27, UR9, RZ, P4, !PT ;  /* 0x000000091b1b7c10 */ /* 0x000fca000a7fe4ff */
[----:B------:R-:W-:Y:S05]  /*2de0*/  @!P1 BRA `(.L_x_59) ;  /* 0x0000000000049947 */ /* 0x000fea0003800000 */
[----:B------:R2:W5:Y:S02]  /*2df0*/  LDG.E.LTC128B R68, desc[UR16][R26.64] ;  /* 0x000000101a447981 */ /* 0x000564000c1e1920 */
.L_x_59:
[----:B------:R-:W-:Y:S05]  /*2e00*/  BSYNC B1 ;  /* 0x0000000000017941 */ /* 0x000fea0003800000 */
.L_x_58:
[----:B--2--5:R-:W-:Y:S01]  /*2e10*/  FMUL R27, R68, R13 ;  /* 0x0000000d441b7220 */ /* 0x024fe20000400000 */
[----:B------:R-:W-:Y:S01]  /*2e20*/  IMAD.X R37, R33, 0x1, R5, P5 ;  /* 0x0000000121257824 */ /* 0x000fe200028e0605 */
        /* <DEDUP_REMOVED lines=8> */
.L_x_61:
[----:B------:R-:W-:Y:S05]  /*2eb0*/  BSYNC B1 ;  /* 0x0000000000017941 */ /* 0x000fea0003800000 */
.L_x_60:
[----:B0-----:R-:W-:Y:S01]  /*2ec0*/  IADD3 R24, P5, R34, R18, RZ ;  /* 0x0000001222187210 */ /* 0x001fe20007fbe0ff */
        /* <DEDUP_REMOVED lines=10> */
[----:B--2---:R-:W-:-:S06]  /*2f70*/  IADD3.X R27, R23, UR11, RZ, P6, !PT ;  /* 0x0000000b171b7c10 */ /* 0x004fcc000b7fe4ff */
[----:B------:R-:W-:Y:S05]  /*2f80*/  @!P4 BRA `(.L_x_63) ;  /* 0x000000000004c947 */ /* 0x000fea0003800000 */
[----:B------:R2:W5:Y:S02]  /*2f90*/  LDG.E.LTC128B R68, desc[UR16][R26.64] ;  /* 0x000000101a447981 */ /* 0x000564000c1e1920 */
.L_x_63:
[----:B------:R-:W-:Y:S05]  /*2fa0*/  BSYNC B1 ;  /* 0x0000000000017941 */ /* 0x000fea0003800000 */
.L_x_62:
[----:B0----5:R-:W-:Y:S01]  /*2fb0*/  FMUL R25, R68, R13 ;  /* 0x0000000d44197220 */ /* 0x021fe20000400000 */
        /* <DEDUP_REMOVED lines=10> */
.L_x_65:
[----:B------:R-:W-:Y:S05]  /*3060*/  BSYNC B1 ;  /* 0x0000000000017941 */ /* 0x000fea0003800000 */
.L_x_64:
[----:B-----5:R-:W-:Y:S01]  /*3070*/  FMUL R36, R68, R13 ;  /* 0x0000000d44247220 */ /* 0x020fe20000400000 */
[----:B0-----:R-:W-:Y:S01]  /*3080*/  IMAD.X R35, R31, 0x1, R6, P5 ;  /* 0x000000011f237824 */ /* 0x001fe200028e0606 */
[----:B------:R-:W-:Y:S01]  /*3090*/  ISETP.GT.AND P1, PT, R66, 0x8, P1 ;  /* 0x000000084200780c */ /* 0x000fe20000f24270 */
[----:B------:R-:W-:Y:S01]  /*30a0*/  BSSY B1, `(.L_x_66) ;  /* 0x0000008000017945 */ /* 0x000fe20003800000 */
[----:B------:R-:W-:Y:S01]  /*30b0*/  FFMA R45, R45, R12, R36 ;  /* 0x0000000c2d2d7223 */ /* 0x000fe20000000024 */
[----:B-1----:R-:W-:Y:S02]  /*30c0*/  IADD3 R22, P4, R22, UR8, RZ ;  /* 0x0000000816167c10 */ /* 0x002fe4000ff9e0ff */
[----:B------:R-:W-:Y:S02]  /*30d0*/  IADD3 R36, P5, R28, R18, RZ ;  /* 0x000000121c247210 */ /* 0x000fe40007fbe0ff */
[----:B------:R0:W-:Y:S01]  /*30e0*/  @P2 STG.E desc[UR16][R34.64], R45 ;  /* 0x0000002d22002986 */ /* 0x0001e2000c101910 */
[----:B------:R-:W-:-:S05]  /*30f0*/  IADD3.X R23, R23, UR9, RZ, P4, !PT ;  /* 0x0000000917177c10 */ /* 0x000fca000a7fe4ff */
[----:B------:R-:W-:Y:S05]  /*3100*/  @!P1 BRA `(.L_x_67) ;  /* 0x0000000000049947 */ /* 0x000fea0003800000 */
[----:B------:R1:W5:Y:S02]  /*3110*/  LDG.E.LTC128B R68, desc[UR16][R22.64] ;  /* 0x0000001016447981 */ /* 0x000364000c1e1920 */
.L_x_67:
[----:B------:R-:W-:Y:S05]  /*3120*/  BSYNC B1 ;  /* 0x0000000000017941 */ /* 0x000fea0003800000 */
.L_x_66:
[----:B-1---5:R-:W-:Y:S01]  /*3130*/  FMUL R23, R68, R13 ;  /* 0x0000000d44177220 */ /* 0x022fe20000400000 */
[----:B------:R-:W-:Y:S01]  /*3140*/  IMAD.X R37, R29, 0x1, R5, P5 ;  /* 0x000000011d257824 */ /* 0x000fe200028e0605 */
        /* <DEDUP_REMOVED lines=8> */
.L_x_69:
[----:B------:R-:W-:Y:S05]  /*31d0*/  BSYNC B1 ;  /* 0x0000000000017941 */ /* 0x000fea0003800000 */
.L_x_68:
[----:B----4-:R-:W-:Y:S01]  /*31e0*/  IADD3 R20, P2, R30, R18, RZ ;  /* 0x000000121e147210 */ /* 0x010fe20007f5e0ff */
        /* <DEDUP_REMOVED lines=13> */
.L_x_71:
[----:B------:R-:W-:Y:S05]  /*32c0*/  BSYNC B1 ;  /* 0x0000000000017941 */ /* 0x000fea0003800000 */
.L_x_70:
[----:B----45:R-:W-:Y:S01]  /*32d0*/  FMUL R21, R68, R13 ;  /* 0x0000000d44157220 */ /* 0x030fe20000400000 */
[----:B------:R-:W-:Y:S01]  /*32e0*/  IMAD.X R29, R33, 0x1, R6, P6 ;  /* 0x00000001211d7824 */ /* 0x000fe200030e0606 */
[----:B------:R-:W-:Y:S01]  /*32f0*/  ISETP.GT.AND P2, PT, R66, RZ, P1 ;  /* 0x000000ff4200720c */ /* 0x000fe20000f44270 */
[----:B------:R-:W-:Y:S01]  /*3300*/  BSSY B1, `(.L_x_72) ;  /* 0x0000007000017945 */ /* 0x000fe20003800000 */
[----:B------:R-:W-:Y:S01]  /*3310*/  FFMA R21, R48, R12, R21 ;  /* 0x0000000c30157223 */ /* 0x000fe20000000015 */
[----:B------:R-:W-:-:S04]  /*3320*/  IADD3 R36, P0, R24, UR10, RZ ;  /* 0x0000000a18247c10 */ /* 0x000fc8000ff1e0ff */
[----:B------:R4:W-:Y:S01]  /*3330*/  @P5 STG.E desc[UR16][R28.64], R21 ;  /* 0x000000151c005986 */ /* 0x0009e2000c101910 */
[----:B------:R-:W-:-:S05]  /*3340*/  IADD3.X R37, R25, UR11, RZ, P0, !PT ;  /* 0x0000000b19257c10 */ /* 0x000fca00087fe4ff */
[----:B------:R-:W-:Y:S05]  /*3350*/  @!P2 BRA `(.L_x_73) ;  /* 0x000000000004a947 */ /* 0x000fea0003800000 */
[----:B------:R0:W5:Y:S02]  /*3360*/  LDG.E.LTC128B R68, desc[UR16][R36.64] ;  /* 0x0000001024447981 */ /* 0x000164000c1e1920 */
.L_x_73:
[----:B------:R-:W-:Y:S05]  /*3370*/  BSYNC B1 ;  /* 0x0000000000017941 */ /* 0x000fea0003800000 */
.L_x_72:
[----:B------:R-:W-:Y:S01]  /*3380*/  IADD3 R20, P5, R34, R19, RZ ;  /* 0x0000001322147210 */ /* 0x000fe20007fbe0ff */
[----:B-----5:R-:W-:Y:S01]  /*3390*/  FMUL R30, R68, R13 ;  /* 0x0000000d441e7220 */ /* 0x020fe20000400000 */
[----:B------:R-:W-:Y:S01]  /*33a0*/  ISETP.GT.AND P4, PT, R66, 0x8, P4 ;  /* 0x000000084200780c */ /* 0x000fe20002784270 */
[----:B------:R-:W-:Y:S01]  /*33b0*/  BSSY B1, `(.L_x_74) ;  /* 0x000000a000017945 */ /* 0x000fe20003800000 */
[----:B--2---:R-:W-:Y:S01]  /*33c0*/  IADD3 R26, P6, R26, UR8, RZ ;  /* 0x000000081a1a7c10 */ /* 0x004fe2000ffde0ff */
[----:B------:R-:W-:Y:S01]  /*33d0*/  FFMA R49, R49, R12, R30 ;  /* 0x0000000c31317223 */ /* 0x000fe2000000001e */
[----:B----4-:R-:W-:Y:S01]  /*33e0*/  IMAD.X R21, R35, 0x1, R6, P5 ;  /* 0x0000000123157824 */ /* 0x010fe200028e0606 */
[----:B------:R-:W-:Y:S02]  /*33f0*/  ISETP.GT.AND P0, PT, R4, 0x38, PT ;  /* 0x000000380400780c */ /* 0x000fe40003f04270 */
[----:B------:R-:W-:Y:S02]  /*3400*/  IADD3 R30, P5, R32, R18, RZ ;  /* 0x00000012201e7210 */ /* 0x000fe40007fbe0ff */
[----:B------:R2:W-:Y:S01]  /*3410*/  @P2 STG.E desc[UR16][R20.64], R49 ;  /* 0x0000003114002986 */ /* 0x0005e2000c101910 */
[----:B------:R-:W-:-:S03]  /*3420*/  IADD3.X R27, R27, UR9, RZ, P6, !PT ;  /* 0x000000091b1b7c10 */ /* 0x000fc6000b7fe4ff */
[----:B------:R-:W-:Y:S07]  /*3430*/  @!P4 BRA `(.L_x_75) ;  /* 0x000000000004c947 */ /* 0x000fee0003800000 */
[----:B------:R4:W5:Y:S02]  /*3440*/  LDG.E.LTC128B R68, desc[UR16][R26.64] ;  /* 0x000000101a447981 */ /* 0x000964000c1e1920 */
.L_x_75:
[----:B------:R-:W-:Y:S05]  /*3450*/  BSYNC B1 ;  /* 0x0000000000017941 */ /* 0x000fea0003800000 */
.L_x_74:
[----:B----45:R-:W-:Y:S01]  /*3460*/  FMUL R27, R68, R13 ;  /* 0x0000000d441b7220 */ /* 0x030fe20000400000 */
[----:B------:R-:W-:Y:S01]  /*3470*/  IMAD.X R31, R33, 0x1, R5, P5 ;  /* 0x00000001211f7824 */ /* 0x000fe200028e0605 */
[----:B------:R-:W-:Y:S01]  /*3480*/  ISETP.GT.AND P1, PT, R66, 0x8, P1 ;  /* 0x000000084200780c */ /* 0x000fe20000f24270 */
[----:B------:R-:W-:Y:S01]  /*3490*/  BSSY B1, `(.L_x_76) ;  /* 0x0000008000017945 */ /* 0x000fe20003800000 */
[----:B------:R-:W-:Y:S01]  /*34a0*/  FFMA R27, R50, R12, R27 ;  /* 0x0000000c321b7223 */ /* 0x000fe2000000001b */
[----:B------:R-:W-:Y:S02]  /*34b0*/  IADD3 R24, P5, R24, UR8, RZ ;  /* 0x0000000818187c10 */ /* 0x000fe4000ffbe0ff */
[----:B------:R-:W-:Y:S02]  /*34c0*/  ISETP.GT.AND P2, PT, R4, 0x39, PT ;  /* 0x000000390400780c */ /* 0x000fe40003f44270 */
[----:B------:R4:W-:Y:S01]  /*34d0*/  @P4 STG.E desc[UR16][R30.64], R27 ;  /* 0x0000001b1e004986 */ /* 0x0009e2000c101910 */
[----:B------:R-:W-:-:S05]  /*34e0*/  IADD3.X R25, R25, UR9, RZ, P5, !PT ;  /* 0x0000000919197c10 */ /* 0x000fca000affe4ff */
[----:B------:R-:W-:Y:S05]  /*34f0*/  @!P1 BRA `(.L_x_77) ;  /* 0x0000000000049947 */ /* 0x000fea0003800000 */
[----:B------:R0:W5:Y:S02]  /*3500*/  LDG.E.LTC128B R68, desc[UR16][R24.64] ;  /* 0x0000001018447981 */ /* 0x000164000c1e1920 */
.L_x_77:
[----:B------:R-:W-:Y:S05]  /*3510*/  BSYNC B1 ;  /* 0x0000000000017941 */ /* 0x000fea0003800000 */
.L_x_76:
[----:B0-----:R-:W-:Y:S01]  /*3520*/  IADD3 R24, P6, R34, R18, RZ ;  /* 0x0000001222187210 */ /* 0x001fe20007fde0ff */
[----:B-----5:R-:W-:Y:S01]  /*3530*/  FMUL R4, R68, R13 ;  /* 0x0000000d44047220 */ /* 0x020fe20000400000 */
[----:B------:R-:W-:Y:S01]  /*3540*/  ISETP.GT.AND P4, PT, R66, RZ, P0 ;  /* 0x000000ff4200720c */ /* 0x000fe20000784270 */
[----:B------:R-:W-:Y:S01]  /*3550*/  BSSY B1, `(.L_x_78) ;  /* 0x0000009000017945 */ /* 0x000fe20003800000 */
[----:B------:R-:W-:Y:S01]  /*3560*/  IADD3 R26, P5, R28, R19, RZ ;  /* 0x000000131c1a7210 */ /* 0x000fe20007fbe0ff */
[----:B------:R-:W-:Y:S02]  /*3570*/  IMAD.X R25, R35, 0x1, R5, P6 ;  /* 0x0000000123197824 */ /* 0x000fe400030e0605 */
[----:B------:R-:W-:-:S05]  /*3580*/  FFMA R51, R51, R12, R4 ;  /* 0x0000000c33337223 */ /* 0x000fca0000000004 */
[----:B------:R0:W-:Y:S03]  /*3590*/  @P1 STG.E desc[UR16][R24.64], R51 ;  /* 0x0000003318001986 */ /* 0x0001e6000c101910 */
[----:B------:R-:W-:Y:S05]  /*35a0*/  @!P4 BRA `(.L_x_79) ;  /* 0x00000000000cc947 */ /* 0x000fea0003800000 */
[----:B0-----:R-:W-:-:S04]  /*35b0*/  IADD3 R24, P1, R22, UR10, RZ ;  /* 0x0000000a16187c10 */ /* 0x001fc8000ff3e0ff */
[----:B------:R-:W-:-:S05]  /*35c0*/  IADD3.X R25, R23, UR11, RZ, P1, !PT ;  /* 0x0000000b17197c10 */ /* 0x000fca0008ffe4ff */
[----:B------:R0:W5:Y:S04]  /*35d0*/  LDG.E.LTC128B R68, desc[UR16][R24.64] ;  /* 0x0000001018447981 */ /* 0x000168000c1e1920 */
.L_x_79:
[----:B------:R-:W-:Y:S05]  /*35e0*/  BSYNC B1 ;  /* 0x0000000000017941 */ /* 0x000fea0003800000 */
.L_x_78:
[----:B0----5:R-:W-:Y:S01]  /*35f0*/  FMUL R25, R68, R13 ;  /* 0x0000000d44197220 */ /* 0x021fe20000400000 */
[----:B----4-:R-:W-:Y:S01]  /*3600*/  IMAD.X R27, R29, 0x1, R6, P5 ;  /* 0x000000011d1b7824 */ /* 0x010fe200028e0606 */
        /* <DEDUP_REMOVED lines=9> */
.L_x_81:
[----:B------:R-:W-:Y:S05]  /*36a0*/  BSYNC B1 ;  /* 0x0000000000017941 */ /* 0x000fea0003800000 */
.L_x_80:
[----:B-----5:R-:W-:Y:S01]  /*36b0*/  FMUL R4, R68, R13 ;  /* 0x0000000d44047220 */ /* 0x020fe20000400000 */
[----:B0-----:R-:W-:Y:S01]  /*36c0*/  IMAD.X R31, R21, 0x1, R6, P5 ;  /* 0x00000001151f7824 */ /* 0x001fe200028e0606 */
[----:B------:R-:W-:Y:S01]  /*36d0*/  ISETP.GT.AND P0, PT, R66, 0x8, P0 ;  /* 0x000000084200780c */ /* 0x000fe20000704270 */
[----:B------:R-:W-:Y:S01]  /*36e0*/  BSSY B1, `(.L_x_82) ;  /* 0x0000008000017945 */ /* 0x000fe20003800000 */
[----:B------:R-:W-:Y:S01]  /*36f0*/  FFMA R53, R53, R12, R4 ;  /* 0x0000000c35357223 */ /* 0x000fe20000000004 */
[----:B-1----:R-:W-:Y:S02]  /*3700*/  IADD3 R22, P4, R22, UR8, RZ ;  /* 0x0000000816167c10 */ /* 0x002fe4000ff9e0ff */
[----:B----4-:R-:W-:Y:S02]  /*3710*/  IADD3 R24, P5, R28, R18, RZ ;  /* 0x000000121c187210 */ /* 0x010fe40007fbe0ff */
[----:B------:R0:W-:Y:S01]  /*3720*/  @P1 STG.E desc[UR16][R30.64], R53 ;  /* 0x000000351e001986 */ /* 0x0001e2000c101910 */
[----:B------:R-:W-:-:S05]  /*3730*/  IADD3.X R23, R23, UR9, RZ, P4, !PT ;  /* 0x0000000917177c10 */ /* 0x000fca000a7fe4ff */
[----:B------:R-:W-:Y:S05]  /*3740*/  @!P0 BRA `(.L_x_83) ;  /* 0x0000000000048947 */ /* 0x000fea0003800000 */
[----:B------:R1:W5:Y:S02]  /*3750*/  LDG.E.LTC128B R68, desc[UR16][R22.64] ;  /* 0x0000001016447981 */ /* 0x000364000c1e1920 */
.L_x_83:
[----:B------:R-:W-:Y:S05]  /*3760*/  BSYNC B1 ;  /* 0x0000000000017941 */ /* 0x000fea0003800000 */
.L_x_82:
[----:B------:R-:W-:Y:S01]  /*3770*/  ISETP.GT.AND P2, PT, R66, 0x8, P2 ;  /* 0x000000084200780c */ /* 0x000fe20001744270 */
[----:B-----5:R-:W-:Y:S01]  /*3780*/  FMUL R19, R68, R13 ;  /* 0x0000000d44137220 */ /* 0x020fe20000400000 */
[----:B------:R-:W-:Y:S01]  /*3790*/  IMAD.X R25, R29, 0x1, R5, P5 ;  /* 0x000000011d197824 */ /* 0x000fe200028e0605 */
[----:B------:R-:W-:Y:S02]  /*37a0*/  BSSY B1, `(.L_x_84) ;  /* 0x0000007000017945 */ /* 0x000fe40003800000 */
[----:B------:R-:W-:-:S05]  /*37b0*/  FFMA R19, R54, R12, R19 ;  /* 0x0000000c36137223 */ /* 0x000fca0000000013 */
[----:B------:R4:W-:Y:S01]  /*37c0*/  @P0 STG.E desc[UR16][R24.64], R19 ;  /* 0x0000001318000986 */ /* 0x0009e2000c101910 */
[----:B-1----:R-:W-:-:S04]  /*37d0*/  IADD3 R22, P0, R36, UR8, RZ ;  /* 0x0000000824167c10 */ /* 0x002fc8000ff1e0ff */
[----:B------:R-:W-:Y:S01]  /*37e0*/  IADD3.X R23, R37, UR9, RZ, P0, !PT ;  /* 0x0000000925177c10 */ /* 0x000fe200087fe4ff */
[----:B------:R-:W-:Y:S08]  /*37f0*/  @!P2 BRA `(.L_x_85) ;  /* 0x000000000004a947 */ /* 0x000ff00003800000 */
[----:B------:R1:W5:Y:S02]  /*3800*/  LDG.E.LTC128B R68, desc[UR16][R22.64] ;  /* 0x0000001016447981 */ /* 0x000364000c1e1920 */
.L_x_85:
[----:B------:R-:W-:Y:S05]  /*3810*/  BSYNC B1 ;  /* 0x0000000000017941 */ /* 0x000fea0003800000 */
.L_x_84:
[----:B------:R-:W-:Y:S05]  /*3820*/  @!P2 BRA `(.L_x_86) ;  /* 0x0000000800d4a947 */ /* 0x000fea0003800000 */
[----:B------:R-:W-:Y:S01]  /*3830*/  IADD3 R18, P0, R20, R18, RZ ;  /* 0x0000001214127210 */ /* 0x000fe20007f1e0ff */
[----:B-----5:R-:W-:-:S04]  /*3840*/  FMUL R68, R68, R13 ;  /* 0x0000000d44447220 */ /* 0x020fc80000400000 */
[----:B----4-:R-:W-:Y:S02]  /*3850*/  IMAD.X R19, R21, 0x1, R5, P0 ;  /* 0x0000000115137824 */ /* 0x010fe400000e0605 */
[----:B------:R-:W-:-:S05]  /*3860*/  FFMA R55, R55, R12, R68 ;  /* 0x0000000c37377223 */ /* 0x000fca0000000044 */
[----:B------:R4:W-:Y:S01]  /*3870*/  STG.E desc[UR16][R18.64], R55 ;  /* 0x0000003712007986 */ /* 0x0009e2000c101910 */
[----:B------:R-:W-:Y:S05]  /*3880*/  BRA `(.L_x_86) ;  /* 0x0000000800bc7947 */ /* 0x000fea0003800000 */
.L_x_27:
[----:B------:R-:W-:Y:S01]  /*3890*/  ULDC.64 UR8, c[0x0][0x6c0] ;  /* 0x0001b00000087ab9 */ /* 0x000fe20000000a00 */
[----:B------:R-:W-:Y:S01]  /*38a0*/  ISETP.GT.AND P2, PT, R4, 0x1, PT ;  /* 0x000000010400780c */ /* 0x000fe20003f44270 */
[-C--:B------:R-:W-:Y:S01]  /*38b0*/  FMUL R5, R24, R12.reuse ;  /* 0x0000000c18057220 */ /* 0x080fe20000400000 */
[----:B------:R-:W-:Y:S01]  /*38c0*/  LEA R18, P0, R68, UR8, 0x2 ;  /* 0x0000000844127c11 */ /* 0x000fe2000f8010ff */
[-C--:B------:R-:W-:Y:S01]  /*38d0*/  FMUL R25, R25, R12.reuse ;  /* 0x0000000c19197220 */ /* 0x080fe20000400000 */
[----:B------:R-:W-:Y:S01]  /*38e0*/  ISETP.GT.AND P4, PT, R66, RZ, P2 ;  /* 0x000000ff4200720c */ /* 0x000fe20001784270 */
[----:B------:R-:W-:Y:S01]  /*38f0*/  IMAD.SHL.U32 R61, R72, 0x20, RZ ;  /* 0x00000020483d7824 */ /* 0x000fe200078e00ff */
[----:B------:R-:W-:Y:S01]  /*3900*/  LEA.HI.X R19, R68, UR9, R57, 0x2, P0 ;  /* 0x0000000944137c11 */ /* 0x000fe200080f1439 */
[-C--:B------:R-:W-:Y:S01]  /*3910*/  FMUL R57, R26, R12.reuse ;  /* 0x0000000c1a397220 */ /* 0x080fe20000400000 */
[----:B------:R-:W-:Y:S01]  /*3920*/  ISETP.GT.AND P1, PT, R66, 0x8, P1 ;  /* 0x000000084200780c */ /* 0x000fe20000f24270 */
[----:B------:R-:W-:Y:S01]  /*3930*/  FMUL R27, R27, R12 ;  /* 0x0000000c1b1b7220 */ /* 0x000fe20000400000 */
[----:B------:R-:W-:Y:S01]  /*3940*/  ISETP.GT.AND P0, PT, R4, 0x8, PT ;  /* 0x000000080400780c */ /* 0x000fe20003f04270 */
[----:B------:R0:W-:Y:S01]  /*3950*/  @P5 STG.E desc[UR16][R18.64], R5 ;  /* 0x0000000512005986 */ /* 0x0001e2000c101910 */
[----:B------:R-:W-:Y:S01]  /*3960*/  LEA R20, P5, R72, R18, 0x2 ;  /* 0x0000001248147211 */ /* 0x000fe200078a10ff */
[-C--:B------:R-:W-:Y:S01]  /*3970*/  FMUL R29, R29, R12.reuse ;  /* 0x0000000c1d1d7220 */ /* 0x080fe20000400000 */
[----:B------:R-:W-:Y:S01]  /*3980*/  ISETP.GT.AND P2, PT, R66, 0x8, P2 ;  /* 0x000000084200780c */ /* 0x000fe20001744270 */
[-C--:B------:R-:W-:Y:S01]  /*3990*/  FMUL R31, R31, R12.reuse ;  /* 0x0000000c1f1f7220 */ /* 0x080fe20000400000 */
[C-C-:B------:R-:W-:Y:S01]  /*39a0*/  LEA.HI.X R21, R72.reuse, R19, R73.reuse, 0x2, P5 ;  /* 0x0000001348157211 */ /* 0x140fe200028f1449 */
[-C--:B------:R-:W-:Y:S01]  /*39b0*/  FMUL R33, R33, R12.reuse ;  /* 0x0000000c21217220 */ /* 0x080fe20000400000 */
[----:B------:R-:W-:Y:S01]  /*39c0*/  SHF.L.U64.HI R59, R72, 0x5, R73 ;  /* 0x00000005483b7819 */ /* 0x000fe20000010249 */
[----:B------:R-:W-:Y:S01]  /*39d0*/  FMUL R35, R35, R12 ;  /* 0x0000000c23237220 */ /* 0x000fe20000400000 */
[----:B------:R-:W-:Y:S01]  /*39e0*/  ISETP.GT.AND P5, PT, R66, RZ, P0 ;  /* 0x000000ff4200720c */ /* 0x000fe200007a4270 */
[----:B------:R1:W-:Y:S01]  /*39f0*/  @P4 STG.E desc[UR16][R20.64], R25 ;  /* 0x0000001914004986 */ /* 0x0003e2000c101910 */
[C---:B------:R-:W-:Y:S01]  /*3a00*/  IADD3 R22, P4, R61.reuse, R18, RZ ;  /* 0x000000123d167210 */ /* 0x040fe20007f9e0ff */
[----:B0-----:R-:W-:Y:S01]  /*3a10*/  FMUL R5, R28, R12 ;  /* 0x0000000c1c057220 */ /* 0x001fe20000400000 */
[----:B------:R-:W-:Y:S01]  /*3a20*/  IADD3 R24, P6, R61, R20, RZ ;  /* 0x000000143d187210 */ /* 0x000fe20007fde0ff */
[----:B------:R0:W-:Y:S01]  /*3a30*/  @P1 STG.E desc[UR16][R18.64+0x20], R57 ;  /* 0x0000203912001986 */ /* 0x0001e2000c101910 */
[----:B------:R-:W-:Y:S01]  /*3a40*/  ISETP.GT.AND P1, PT, R4, 0x9, PT ;  /* 0x000000090400780c */ /* 0x000fe20003f24270 */
[----:B------:R-:W-:Y:S01]  /*3a50*/  IMAD.X R23, R59, 0x1, R19, P4 ;  /* 0x000000013b177824 */ /* 0x000fe200020e0613 */
[C---:B------:R-:W-:Y:S01]  /*3a60*/  ISETP.GT.AND P0, PT, R66.reuse, 0x8, P0 ;  /* 0x000000084200780c */ /* 0x040fe20000704270 */
[----:B------:R2:W-:Y:S01]  /*3a70*/  @P2 STG.E desc[UR16][R20.64+0x20], R27 ;  /* 0x0000201b14002986 */ /* 0x0005e2000c101910 */
[C---:B------:R-:W-:Y:S01]  /*3a80*/  ISETP.GT.AND P4, PT, R66.reuse, RZ, P1 ;  /* 0x000000ff4200720c */ /* 0x040fe20000f84270 */
[-C--:B------:R-:W-:Y:S01]  /*3a90*/  FMUL R37, R37, R12.reuse ;  /* 0x0000000c25257220 */ /* 0x080fe20000400000 */
[----:B------:R-:W-:Y:S01]  /*3aa0*/  IADD3 R63, P2, R61, 0x20, RZ ;  /* 0x000000203d3f7810 */ /* 0x000fe20007f5e0ff */
[----:B------:R3:W-:Y:S01]  /*3ab0*/  @P5 STG.E desc[UR16][R22.64], R5 ;  /* 0x0000000516005986 */ /* 0x0007e2000c101910 */
[----:B-1----:R-:W-:Y:S01]  /*3ac0*/  IMAD.X R25, R59, 0x1, R21, P6 ;  /* 0x000000013b197824 */ /* 0x002fe200030e0615 */
[----:B------:R-:W-:Y:S01]  /*3ad0*/  ISETP.GT.AND P1, PT, R66, 0x8, P1 ;  /* 0x000000084200780c */ /* 0x000fe20000f24270 */
[----:B------:R-:W-:Y:S01]  /*3ae0*/  FMUL R39, R39, R12 ;  /* 0x0000000c27277220 */ /* 0x000fe20000400000 */
[----:B0-----:R-:W-:Y:S01]  /*3af0*/  IADD3 R18, P5, R63, R18, RZ ;  /* 0x000000123f127210 */ /* 0x001fe20007fbe0ff */
[----:B------:R-:W-:Y:S01]  /*3b00*/  IMAD.X R67, RZ, RZ, R59, P2 ;  /* 0x000000ffff437224 */ /* 0x000fe200010e063b */
[----:B------:R-:W-:Y:S01]  /*3b10*/  ISETP.GT.AND P2, PT, R4, 0x10, PT ;  /* 0x000000100400780c */ /* 0x000fe20003f44270 */
[----:B------:R-:W-:Y:S01]  /*3b20*/  FMUL R57, R30, R12 ;  /* 0x0000000c1e397220 */ /* 0x000fe20000400000 */
[----:B------:R-:W-:Y:S01]  /*3b30*/  IADD3 R26, P6, R61, R22, RZ ;  /* 0x000000163d1a7210 */ /* 0x000fe20007fde0ff */
[----:B------:R-:W-:Y:S01]  /*3b40*/  IMAD.X R19, R67, 0x1, R19, P5 ;  /* 0x0000000143137824 */ /* 0x000fe200028e0613 */
[----:B------:R-:W-:Y:S01]  /*3b50*/  @P4 STG.E desc[UR16][R24.64], R29 ;  /* 0x0000001d18004986 */ /* 0x000fe2000c101910 */
[----:B--2---:R-:W-:Y:S01]  /*3b60*/  IADD3 R20, P4, R63, R20, RZ ;  /* 0x000000143f147210 */ /* 0x004fe20007f9e0ff */
[----:B---3--:R-:W-:Y:S01]  /*3b70*/  FMUL R5, R32, R12 ;  /* 0x0000000c20057220 */ /* 0x008fe20000400000 */
[----:B------:R-:W-:Y:S01]  /*3b80*/  ISETP.GT.AND P5, PT, R66, RZ, P2 ;  /* 0x000000ff4200720c */ /* 0x000fe200017a4270 */
[----:B------:R0:W-:Y:S01]  /*3b90*/  @P0 STG.E desc[UR16][R18.64], R57 ;  /* 0x0000003912000986 */ /* 0x0001e2000c101910 */
[----:B------:R-:W-:Y:S01]  /*3ba0*/  ISETP.GT.AND P0, PT, R4, 0x11, PT ;  /* 0x000000110400780c */ /* 0x000fe20003f04270 */
[----:B------:R-:W-:-:S02]  /*3bb0*/  IMAD.X R21, R67, 0x1, R21, P4 ;  /* 0x0000000143157824 */ /* 0x000fc400020e0615 */
[-C--:B------:R-:W-:Y:S01]  /*3bc0*/  FMUL R41, R41, R12.reuse ;  /* 0x0000000c29297220 */ /* 0x080fe20000400000 */
[----:B------:R-:W-:Y:S01]  /*3bd0*/  IMAD.X R27, R59, 0x1, R23, P6 ;  /* 0x000000013b1b7824 */ /* 0x000fe200030e0617 */
[C---:B------:R-:W-:Y:S01]  /*3be0*/  ISETP.GT.AND P4, PT, R66.reuse, RZ, P0 ;  /* 0x000000ff4200720c */ /* 0x040fe20000784270 */
[-C--:B------:R-:W-:Y:S01]  /*3bf0*/  FMUL R43, R43, R12.reuse ;  /* 0x0000000c2b2b7220 */ /* 0x080fe20000400000 */
[----:B------:R1:W-:Y:S01]  /*3c00*/  @P1 STG.E desc[UR16][R20.64], R31 ;  /* 0x0000001f14001986 */ /* 0x0003e2000c101910 */
[----:B------:R-:W-:Y:S01]  /*3c10*/  ISETP.GT.AND P1, PT, R66, 0x8, P2 ;  /* 0x000000084200780c */ /* 0x000fe20001724270 */
[----:B------:R-:W-:Y:S01]  /*3c20*/  FMUL R45, R45, R12 ;  /* 0x0000000c2d2d7220 */ /* 0x000fe20000400000 */
[----:B------:R-:W-:Y:S01]  /*3c30*/  IADD3 R28, P2, R61, R24, RZ ;  /* 0x000000183d1c7210 */ /* 0x000fe20007f5e0ff */
[----:B------:R-:W-:Y:S01]  /*3c40*/  FMUL R47, R47, R12 ;  /* 0x0000000c2f2f7220 */ /* 0x000fe20000400000 */
[----:B------:R2:W-:Y:S01]  /*3c50*/  @P5 STG.E desc[UR16][R26.64], R5 ;  /* 0x000000051a005986 */ /* 0x0005e2000c101910 */
[----:B0-----:R-:W-:Y:S01]  /*3c60*/  IADD3 R18, P5, R63, R22, RZ ;  /* 0x000000163f127210 */ /* 0x001fe20007fbe0ff */
[-C--:B------:R-:W-:Y:S01]  /*3c70*/  FMUL R57, R34, R12.reuse ;  /* 0x0000000c22397220 */ /* 0x080fe20000400000 */
[----:B------:R-:W-:Y:S01]  /*3c80*/  IMAD.X R29, R59, 0x1, R25, P2 ;  /* 0x000000013b1d7824 */ /* 0x000fe200010e0619 */
[----:B------:R-:W-:Y:S01]  /*3c90*/  ISETP.GT.AND P2, PT, R4, 0x18, PT ;  /* 0x000000180400780c */ /* 0x000fe20003f44270 */
[-C--:B------:R-:W-:Y:S01]  /*3ca0*/  FMUL R49, R49, R12.reuse ;  /* 0x0000000c31317220 */ /* 0x080fe20000400000 */
[C---:B------:R-:W-:Y:S01]  /*3cb0*/  ISETP.GT.AND P0, PT, R66.reuse, 0x8, P0 ;  /* 0x000000084200780c */ /* 0x040fe20000704270 */
[----:B------:R-:W-:Y:S01]  /*3cc0*/  IMAD.X R19, R67, 0x1, R23, P5 ;  /* 0x0000000143137824 */ /* 0x000fe200028e0617 */
[----:B------:R0:W-:Y:S01]  /*3cd0*/  @P4 STG.E desc[UR16][R28.64], R33 ;  /* 0x000000211c004986 */ /* 0x0001e2000c101910 */
[----:B------:R-:W-:Y:S01]  /*3ce0*/  ISETP.GT.AND P5, PT, R66, RZ, P2 ;  /* 0x000000ff4200720c */ /* 0x000fe200017a4270 */
[----:B-1----:R-:W-:Y:S01]  /*3cf0*/  FMUL R31, R38, R12 ;  /* 0x0000000c261f7220 */ /* 0x002fe20000400000 */
[----:B------:R-:W-:Y:S01]  /*3d00*/  IADD3 R20, P4, R63, R24, RZ ;  /* 0x000000183f147210 */ /* 0x000fe20007f9e0ff */
[----:B------:R1:W-:Y:S01]  /*3d10*/  @P1 STG.E desc[UR16][R18.64], R57 ;  /* 0x0000003912001986 */ /* 0x0003e2000c101910 */
[----:B------:R-:W-:Y:S01]  /*3d20*/  IADD3 R22, P6, R61, R26, RZ ;  /* 0x0000001a3d167210 */ /* 0x000fe20007fde0ff */
[-C--:B--2---:R-:W-:Y:S01]  /*3d30*/  FMUL R5, R36, R12.reuse ;  /* 0x0000000c24057220 */ /* 0x084fe20000400000 */
[----:B------:R-:W-:Y:S01]  /*3d40*/  ISETP.GT.AND P1, PT, R4, 0x19, PT ;  /* 0x000000190400780c */ /* 0x000fe20003f24270 */
[----:B------:R-:W-:Y:S01]  /*3d50*/  IMAD.X R21, R67, 0x1, R25, P4 ;  /* 0x0000000143157824 */ /* 0x000fe200020e0619 */
[C---:B------:R-:W-:Y:S01]  /*3d60*/  ISETP.GT.AND P2, PT, R66.reuse, 0x8, P2 ;  /* 0x000000084200780c */ /* 0x040fe20001744270 */
[----:B------:R-:W-:Y:S01]  /*3d70*/  IMAD.X R23, R59, 0x1, R27, P6 ;  /* 0x000000013b177824 */ /* 0x000fe200030e061b */
[----:B------:R-:W-:Y:S01]  /*3d80*/  ISETP.GT.AND P4, PT, R66, RZ, P1 ;  /* 0x000000ff4200720c */ /* 0x000fe20000f84270 */
[----:B0-----:R-:W-:Y:S01]  /*3d90*/  FMUL R33, R48, R12 ;  /* 0x0000000c30217220 */ /* 0x001fe20000400000 */
[----:B------:R0:W-:Y:S01]  /*3da0*/  @P0 STG.E desc[UR16][R20.64], R35 ;  /* 0x0000002314000986 */ /* 0x0001e2000c101910 */
[----:B------:R-:W-:Y:S01]  /*3db0*/  IADD3 R24, P0, R61, R28, RZ ;  /* 0x0000001c3d187210 */ /* 0x000fe20007f1e0ff */
[----:B------:R-:W-:Y:S01]  /*3dc0*/  FMUL R51, R51, R12 ;  /* 0x0000000c33337220 */ /* 0x000fe20000400000 */
[----:B------:R-:W-:Y:S01]  /*3dd0*/  ISETP.GT.AND P1, PT, R66, 0x8, P1 ;  /* 0x000000084200780c */ /* 0x000fe20000f24270 */
[----:B------:R2:W-:Y:S01]  /*3de0*/  @P5 STG.E desc[UR16][R22.64], R5 ;  /* 0x0000000516005986 */ /* 0x0005e2000c101910 */
[----:B-1----:R-:W-:Y:S01]  /*3df0*/  IADD3 R18, P5, R63, R26, RZ ;  /* 0x0000001a3f127210 */ /* 0x002fe20007fbe0ff */
[----:B------:R-:W-:Y:S01]  /*3e00*/  IMAD.X R25, R59, 0x1, R29, P0 ;  /* 0x000000013b197824 */ /* 0x000fe200000e061d */
[----:B------:R-:W-:Y:S01]  /*3e10*/  ISETP.GT.AND P0, PT, R4, 0x20, PT ;  /* 0x000000200400780c */ /* 0x000fe20003f04270 */
[----:B------:R-:W-:Y:S01]  /*3e20*/  FMUL R53, R53, R12 ;  /* 0x0000000c35357220 */ /* 0x000fe20000400000 */
[----:B------:R-:W-:Y:S01]  /*3e30*/  IADD3 R26, P6, R61, R22, RZ ;  /* 0x000000163d1a7210 */ /* 0x000fe20007fde0ff */
[----:B------:R-:W-:Y:S01]  /*3e40*/  IMAD.X R19, R67, 0x1, R27, P5 ;  /* 0x0000000143137824 */ /* 0x000fe200028e061b */
[----:B------:R-:W-:Y:S01]  /*3e50*/  @P4 STG.E desc[UR16][R24.64], R37 ;  /* 0x0000002518004986 */ /* 0x000fe2000c101910 */
[----:B0-----:R-:W-:Y:S01]  /*3e60*/  IADD3 R20, P5, R63, R28, RZ ;  /* 0x0000001c3f147210 */ /* 0x001fe20007fbe0ff */
[----:B------:R-:W-:Y:S01]  /*3e70*/  FMUL R55, R55, R12 ;  /* 0x0000000c37377220 */ /* 0x000fe20000400000 */
[----:B------:R-:W-:Y:S01]  /*3e80*/  ISETP.GT.AND P4, PT, R66, RZ, P0 ;  /* 0x000000ff4200720c */ /* 0x000fe20000784270 */
[----:B------:R0:W-:Y:S01]  /*3e90*/  @P2 STG.E desc[UR16][R18.64], R31 ;  /* 0x0000001f12002986 */ /* 0x0001e2000c101910 */
[----:B------:R-:W-:Y:S01]  /*3ea0*/  ISETP.GT.AND P2, PT, R4, 0x21, PT ;  /* 0x000000210400780c */ /* 0x000fe20003f44270 */
[----:B------:R-:W-:-:S02]  /*3eb0*/  IMAD.X R21, R67, 0x1, R29, P5 ;  /* 0x0000000143157824 */ /* 0x000fc400028e061d */
[----:B--2---:R-:W-:Y:S01]  /*3ec0*/  FMUL R5, R40, R12 ;  /* 0x0000000c28057220 */ /* 0x004fe20000400000 */
[----:B------:R-:W-:Y:S01]  /*3ed0*/  IMAD.X R27, R59, 0x1, R23, P6 ;  /* 0x000000013b1b7824 */ /* 0x000fe200030e0617 */
[C---:B------:R-:W-:Y:S01]  /*3ee0*/  ISETP.GT.AND P5, PT, R66.reuse, RZ, P2 ;  /* 0x000000ff4200720c */ /* 0x040fe200017a4270 */
[----:B------:R1:W-:Y:S01]  /*3ef0*/  @P1 STG.E desc[UR16][R20.64], R39 ;  /* 0x0000002714001986 */ /* 0x0003e2000c101910 */
[----:B------:R-:W-:Y:S02]  /*3f00*/  IADD3 R28, P1, R61, R24, RZ ;  /* 0x000000183d1c7210 */ /* 0x000fe40007f3e0ff */
[C---:B------:R-:W-:Y:S02]  /*3f10*/  ISETP.GT.AND P0, PT, R66.reuse, 0x8, P0 ;  /* 0x000000084200780c */ /* 0x040fe40000704270 */
[----:B------:R2:W-:Y:S01]  /*3f20*/  @P4 STG.E desc[UR16][R26.64], R5 ;  /* 0x000000051a004986 */ /* 0x0005e2000c101910 */
[----:B0-----:R-:W-:Y:S01]  /*3f30*/  IADD3 R18, P4, R63, R22, RZ ;  /* 0x000000163f127210 */ /* 0x001fe20007f9e0ff */
[----:B------:R-:W-:Y:S01]  /*3f40*/  IMAD.X R29, R59, 0x1, R25, P1 ;  /* 0x000000013b1d7824 */ /* 0x000fe200008e0619 */
[----:B------:R-:W-:Y:S01]  /*3f50*/  ISETP.GT.AND P2, PT, R66, 0x8, P2 ;  /* 0x000000084200780c */ /* 0x000fe20001744270 */
[----:B------:R-:W-:Y:S01]  /*3f60*/  FMUL R31, R42, R12 ;  /* 0x0000000c2a1f7220 */ /* 0x000fe20000400000 */
[----:B------:R-:W-:Y:S01]  /*3f70*/  ISETP.GT.AND P1, PT, R4, 0x28, PT ;  /* 0x000000280400780c */ /* 0x000fe20003f24270 */
[----:B------:R-:W-:Y:S01]  /*3f80*/  IMAD.X R19, R67, 0x1, R23, P4 ;  /* 0x0000000143137824 */ /* 0x000fe200020e0617 */
[----:B------:R-:W-:Y:S01]  /*3f90*/  @P5 STG.E desc[UR16][R28.64], R41 ;  /* 0x000000291c005986 */ /* 0x000fe2000c101910 */
[----:B-1----:R-:W-:-:S02]  /*3fa0*/  IADD3 R20, P5, R63, R24, RZ ;  /* 0x000000183f147210 */ /* 0x002fc40007fbe0ff */
[----:B------:R-:W-:Y:S01]  /*3fb0*/  ISETP.GT.AND P4, PT, R66, RZ, P1 ;  /* 0x000000ff4200720c */ /* 0x000fe20000f84270 */
[----:B------:R0:W-:Y:S01]  /*3fc0*/  @P0 STG.E desc[UR16][R18.64], R31 ;  /* 0x0000001f12000986 */ /* 0x0001e2000c101910 */
[----:B------:R-:W-:Y:S01]  /*3fd0*/  ISETP.GT.AND P0, PT, R4, 0x29, PT ;  /* 0x000000290400780c */ /* 0x000fe20003f04270 */
[----:B------:R-:W-:Y:S01]  /*3fe0*/  IMAD.X R21, R67, 0x1, R25, P5 ;  /* 0x0000000143157824 */ /* 0x000fe200028e0619 */
[----:B------:R-:W-:Y:S01]  /*3ff0*/  IADD3 R22, P6, R61, R26, RZ ;  /* 0x0000001a3d167210 */ /* 0x000fe20007fde0ff */
[----:B--2---:R-:W-:Y:S01]  /*4000*/  FMUL R5, R44, R12 ;  /* 0x0000000c2c057220 */ /* 0x004fe20000400000 */
[----:B------:R-:W-:Y:S02]  /*4010*/  ISETP.GT.AND P5, PT, R66, RZ, P0 ;  /* 0x000000ff4200720c */ /* 0x000fe400007a4270 */
[----:B------:R1:W-:Y:S01]  /*4020*/  @P2 STG.E desc[UR16][R20.64], R43 ;  /* 0x0000002b14002986 */ /* 0x0003e2000c101910 */
[----:B------:R-:W-:Y:S01]  /*4030*/  IMAD.X R23, R59, 0x1, R27, P6 ;  /* 0x000000013b177824 */ /* 0x000fe200030e061b */
[----:B------:R-:W-:-:S02]  /*4040*/  IADD3 R24, P2, R61, R28, RZ ;  /* 0x0000001c3d187210 */ /* 0x000fc40007f5e0ff */
[----:B------:R-:W-:Y:S01]  /*4050*/  ISETP.GT.AND P1, PT, R66, 0x8, P1 ;  /* 0x000000084200780c */ /* 0x000fe20000f24270 */
[----:B0-----:R-:W-:Y:S01]  /*4060*/  FMUL R31, R46, R12 ;  /* 0x0000000c2e1f7220 */ /* 0x001fe20000400000 */
[----:B------:R-:W-:Y:S01]  /*4070*/  @P4 STG.E desc[UR16][R22.64], R5 ;  /* 0x0000000516004986 */ /* 0x000fe2000c101910 */
[----:B------:R-:W-:Y:S01]  /*4080*/  IADD3 R18, P4, R63, R26, RZ ;  /* 0x0000001a3f127210 */ /* 0x000fe20007f9e0ff */
[----:B------:R-:W-:Y:S01]  /*4090*/  IMAD.X R25, R59, 0x1, R29, P2 ;  /* 0x000000013b197824 */ /* 0x000fe200010e061d */
[----:B------:R-:W-:Y:S02]  /*40a0*/  ISETP.GT.AND P0, PT, R66, 0x8, P0 ;  /* 0x000000084200780c */ /* 0x000fe40000704270 */
[----:B------:R-:W-:Y:S01]  /*40b0*/  ISETP.GT.AND P2, PT, R4, 0x30, PT ;  /* 0x000000300400780c */ /* 0x000fe20003f44270 */
[----:B------:R-:W-:Y:S01]  /*40c0*/  IMAD.X R19, R67, 0x1, R27, P4 ;  /* 0x0000000143137824 */ /* 0x000fe200020e061b */
[----:B------:R-:W-:Y:S01]  /*40d0*/  @P5 STG.E desc[UR16][R24.64], R45 ;  /* 0x0000002d18005986 */ /* 0x000fe2000c101910 */
[----:B-1----:R-:W-:-:S02]  /*40e0*/  IADD3 R20, P5, R63, R28, RZ ;  /* 0x0000001c3f147210 */ /* 0x002fc40007fbe0ff */
[----:B------:R-:W-:Y:S01]  /*40f0*/  ISETP.GT.AND P4, PT, R66, RZ, P2 ;  /* 0x000000ff4200720c */ /* 0x000fe20001784270 */
[----:B------:R0:W-:Y:S01]  /*4100*/  @P1 STG.E desc[UR16][R18.64], R31 ;  /* 0x0000001f12001986 */ /* 0x0001e2000c101910 */
[----:B------:R-:W-:Y:S01]  /*4110*/  IADD3 R26, P6, R61, R22, RZ ;  /* 0x000000163d1a7210 */ /* 0x000fe20007fde0ff */
[----:B------:R-:W-:Y:S01]  /*4120*/  IMAD.X R21, R67, 0x1, R29, P5 ;  /* 0x0000000143157824 */ /* 0x000fe200028e061d */
[----:B------:R-:W-:-:S03]  /*4130*/  ISETP.GT.AND P1, PT, R4, 0x31, PT ;  /* 0x000000310400780c */ /* 0x000fc60003f24270 */
[----:B------:R-:W-:Y:S01]  /*4140*/  IMAD.X R27, R59, 0x1, R23, P6 ;  /* 0x000000013b1b7824 */ /* 0x000fe200030e0617 */
[C---:B------:R-:W-:Y:S01]  /*4150*/  ISETP.GT.AND P5, PT, R66.reuse, RZ, P1 ;  /* 0x000000ff4200720c */ /* 0x040fe20000fa4270 */
[----:B------:R1:W-:Y:S01]  /*4160*/  @P0 STG.E desc[UR16][R20.64], R47 ;  /* 0x0000002f14000986 */ /* 0x0003e2000c101910 */
[----:B------:R-:W-:Y:S02]  /*4170*/  ISETP.GT.AND P6, PT, R66, 0x8, P2 ;  /* 0x000000084200780c */ /* 0x000fe400017c4270 */
[----:B------:R-:W-:Y:S01]  /*4180*/  IADD3 R28, P0, R61, R24, RZ ;  /* 0x000000183d1c7210 */ /* 0x000fe20007f1e0ff */
[----:B------:R2:W-:Y:S01]  /*4190*/  @P4 STG.E desc[UR16][R26.64], R33 ;  /* 0x000000211a004986 */ /* 0x0005e2000c101910 */
[----:B0-----:R-:W-:Y:S01]  /*41a0*/  IADD3 R18, P2, R63, R22, RZ ;  /* 0x000000163f127210 */ /* 0x001fe20007f5e0ff */
[----:B------:R-:W-:Y:S01]  /*41b0*/  FMUL R31, R50, R12 ;  /* 0x0000000c321f7220 */ /* 0x000fe20000400000 */
[----:B------:R-:W-:Y:S01]  /*41c0*/  ISETP.GT.AND P1, PT, R66, 0x8, P1 ;  /* 0x000000084200780c */ /* 0x000fe20000f24270 */
[----:B------:R-:W-:Y:S01]  /*41d0*/  IMAD.X R29, R59, 0x1, R25, P0 ;  /* 0x000000013b1d7824 */ /* 0x000fe200000e0619 */
[C---:B------:R-:W-:Y:S01]  /*41e0*/  ISETP.GT.AND P0, PT, R4.reuse, 0x38, PT ;  /* 0x000000380400780c */ /* 0x040fe20003f04270 */
[----:B------:R-:W-:Y:S01]  /*41f0*/  IMAD.X R19, R67, 0x1, R23, P2 ;  /* 0x0000000143137824 */ /* 0x000fe200010e0617 */
[----:B------:R-:W-:-:S02]  /*4200*/  ISETP.GT.AND P2, PT, R4, 0x39, PT ;  /* 0x000000390400780c */ /* 0x000fc40003f44270 */
[----:B------:R-:W-:Y:S01]  /*4210*/  IADD3 R4, P4, R63, R24, RZ ;  /* 0x000000183f047210 */ /* 0x000fe20007f9e0ff */
[----:B------:R-:W-:Y:S01]  /*4220*/  @P5 STG.E desc[UR16][R28.64], R49 ;  /* 0x000000311c005986 */ /* 0x000fe2000c101910 */
[----:B-1----:R-:W-:-:S03]  /*4230*/  IADD3 R20, P5, R61, R26, RZ ;  /* 0x0000001a3d147210 */ /* 0x002fc60007fbe0ff */
[----:B------:R-:W-:Y:S01]  /*4240*/  IMAD.X R5, R67, 0x1, R25, P4 ;  /* 0x0000000143057824 */ /* 0x000fe200020e0619 */
[----:B------:R-:W-:Y:S01]  /*4250*/  IADD3 R24, P4, R63, R26, RZ ;  /* 0x0000001a3f187210 */ /* 0x000fe20007f9e0ff */
[----:B------:R0:W-:Y:S01]  /*4260*/  @P6 STG.E desc[UR16][R18.64], R31 ;  /* 0x0000001f12006986 */ /* 0x0001e2000c101910 */
[--C-:B------:R-:W-:Y:S01]  /*4270*/  IMAD.X R21, R59, 0x1, R27.reuse, P5 ;  /* 0x000000013b157824 */ /* 0x100fe200028e061b */
[C---:B------:R-:W-:Y:S02]  /*4280*/  ISETP.GT.AND P6, PT, R66.reuse, RZ, P0 ;  /* 0x000000ff4200720c */ /* 0x040fe400007c4270 */
[----:B------:R-:W-:Y:S01]  /*4290*/  IADD3 R22, P5, R61, R28, RZ ;  /* 0x0000001c3d167210 */ /* 0x000fe20007fbe0ff */
[----:B------:R-:W-:Y:S01]  /*42a0*/  IMAD.X R25, R67, 0x1, R27, P4 ;  /* 0x0000000143197824 */ /* 0x000fe200020e061b */
[----:B------:R-:W-:Y:S01]  /*42b0*/  ISETP.GT.AND P4, PT, R66, RZ, P2 ;  /* 0x000000ff4200720c */ /* 0x000fe20001784270 */
[----:B--2---:R-:W-:Y:S01]  /*42c0*/  FMUL R27, R52, R12 ;  /* 0x0000000c341b7220 */ /* 0x004fe20000400000 */
[C---:B------:R-:W-:Y:S01]  /*42d0*/  ISETP.GT.AND P0, PT, R66.reuse, 0x8, P0 ;  /* 0x000000084200780c */ /* 0x040fe20000704270 */
[----:B------:R-:W-:Y:S01]  /*42e0*/  IMAD.X R23, R59, 0x1, R29, P5 ;  /* 0x000000013b177824 */ /* 0x000fe200028e061d */
[----:B------:R-:W-:Y:S01]  /*42f0*/  ISETP.GT.AND P2, PT, R66, 0x8, P2 ;  /* 0x000000084200780c */ /* 0x000fe20001744270 */
[----:B------:R1:W-:Y:S01]  /*4300*/  @P1 STG.E desc[UR16][R4.64], R51 ;  /* 0x0000003304001986 */ /* 0x0003e2000c101910 */
[----:B0-----:R-:W-:Y:S01]  /*4310*/  IADD3 R18, P5, R63, R28, RZ ;  /* 0x0000001c3f127210 */ /* 0x001fe20007fbe0ff */
[----:B------:R-:W-:-:S02]  /*4320*/  FMUL R31, R54, R12 ;  /* 0x0000000c361f7220 */ /* 0x000fc40000400000 */
[----:B------:R1:W-:Y:S02]  /*4330*/  @P6 STG.E desc[UR16][R20.64], R27 ;  /* 0x0000001b14006986 */ /* 0x0003e4000c101910 */
[----:B------:R-:W-:Y:S02]  /*4340*/  IMAD.X R19, R67, 0x1, R29, P5 ;  /* 0x0000000143137824 */ /* 0x000fe400028e061d */
[----:B------:R1:W-:Y:S04]  /*4350*/  @P4 STG.E desc[UR16][R22.64], R53 ;  /* 0x0000003516004986 */ /* 0x0003e8000c101910 */
[----:B------:R1:W-:Y:S04]  /*4360*/  @P0 STG.E desc[UR16][R24.64], R31 ;  /* 0x0000001f18000986 */ /* 0x0003e8000c101910 */
[----:B------:R1:W-:Y:S02]  /*4370*/  @P2 STG.E desc[UR16][R18.64], R55 ;  /* 0x0000003712002986 */ /* 0x0003e4000c101910 */
.L_x_86:
[----:B------:R-:W-:Y:S05]  /*4380*/  BSYNC B0 ;  /* 0x0000000000007941 */ /* 0x000fea0003800000 */
.L_x_26:
[C---:B------:R-:W-:Y:S01]  /*4390*/  LEA R2, P0, R8.reuse, R2, 0x1 ;  /* 0x0000000208027211 */ /* 0x040fe200078008ff */
[----:B------:R-:W-:Y:S01]  /*43a0*/  ULDC.64 UR8, c[0x0][0x750] ;  /* 0x0001d40000087ab9 */ /* 0x000fe20000000a00 */
[----:B-1----:R-:W-:Y:S01]  /*43b0*/  IMAD.U32 R4, RZ, RZ, UR13 ;  /* 0x0000000dff047e24 */ /* 0x002fe2000f8e00ff */
[----:B----4-:R-:W-:Y:S01]  /*43c0*/  PRMT R18, RZ, 0x7610, R18 ;  /* 0x00007610ff127816 */ /* 0x010fe20000000012 */
[----:B------:R-:W-:Y:S01]  /*43d0*/  IMAD.MOV.U32 R6, RZ, RZ, -0x1 ;  /* 0xffffffffff067424 */ /* 0x000fe200078e00ff */
[----:B------:R-:W-:Y:S01]  /*43e0*/  LEA.HI.X R3, R8, R3, R0, 0x1, P0 ;  /* 0x0000000308037211 */ /* 0x000fe200000f0c00 */
[----:B------:R1:W-:Y:S01]  /*43f0*/  SYNCS.ARRIVE.TRANS64.A1T0 RZ, [R4+UR23], RZ ;  /* 0x000000ff04ff79a7 */ /* 0x0003e20008100017 */
[----:B------:R-:W-:Y:S01]  /*4400*/  ISETP.GE.U32.AND P0, PT, R2, UR8, PT ;  /* 0x0000000802007c0c */ /* 0x000fe2000bf06070 */
[----:B------:R-:W-:-:S03]  /*4410*/  IMAD.MOV.U32 R5, RZ, RZ, -0x1 ;  /* 0xffffffffff057424 */ /* 0x000fc600078e00ff */
[----:B------:R-:W-:Y:S01]  /*4420*/  ISETP.GE.U32.AND.EX P0, PT, R3, UR9, PT, P0 ;  /* 0x0000000903007c0c */ /* 0x000fe2000bf06100 */
[----:B-1----:R-:W-:-:S12]  /*4430*/  IMAD.MOV.U32 R4, RZ, RZ, -0x1 ;  /* 0xffffffffff047424 */ /* 0x002fd800078e00ff */
[----:B------:R-:W-:Y:S05]  /*4440*/  @P0 BRA `(.L_x_87) ;  /* 0x0000000400600947 */ /* 0x000fea0003800000 */
[----:B------:R-:W1:Y:S01]  /*4450*/  S2R R28, SR_CTAID.X ;  /* 0x00000000001c7919 */ /* 0x000e620000002500 */
[----:B------:R-:W4:Y:S01]  /*4460*/  LDC.64 R22, c[0x0][0x728] ;  /* 0x0001ca00ff167b82 */ /* 0x000f220000000a00 */
[----:B------:R-:W-:Y:S01]  /*4470*/  ULDC UR8, c[0x0][0x150] ;  /* 0x0000540000087ab9 */ /* 0x000fe20000000800 */
[----:B--2---:R-:W-:Y:S01]  /*4480*/  IMAD.MOV.U32 R20, RZ, RZ, R2 ;  /* 0x000000ffff147224 */ /* 0x004fe200078e0002 */
[----:B0-----:R-:W0:Y:S01]  /*4490*/  S2R R30, SR_CTAID.Y ;  /* 0x00000000001e7919 */ /* 0x001e220000002600 */
[----:B------:R-:W-:-:S04]  /*44a0*/  IMAD.MOV.U32 R21, RZ, RZ, R3 ;  /* 0x000000ffff157224 */ /* 0x000fc800078e0003 */
[----:B------:R-:W2:Y:S08]  /*44b0*/  LDC R31, c[0x0][0x144] ;  /* 0x00005100ff1f7b82 */ /* 0x000eb00000000800 */
[----:B------:R-:W0:Y:S08]  /*44c0*/  LDC R6, c[0x0][0x730] ;  /* 0x0001cc00ff067b82 */ /* 0x000e300000000800 */
[----:B------:R-:W0:Y:S01]  /*44d0*/  LDC.64 R26, c[0x0][0x720] ;  /* 0x0001c800ff1a7b82 */ /* 0x000e220000000a00 */
[----:B----4-:R-:W-:-:S04]  /*44e0*/  ISETP.NE.U32.AND P0, PT, R22, RZ, PT ;  /* 0x000000ff1600720c */ /* 0x010fc80003f05070 */
[----:B------:R-:W-:Y:S02]  /*44f0*/  ISETP.NE.AND.EX P0, PT, R23, RZ, PT, P0 ;  /* 0x000000ff1700720c */ /* 0x000fe40003f05300 */
[----:B-1----:R-:W-:-:S05]  /*4500*/  I2FP.F32.U32 R4, R28 ;  /* 0x0000001c00047245 */ /* 0x002fca0000201000 */
[----:B------:R-:W-:-:S04]  /*4510*/  FMUL R4, R4, UR8 ;  /* 0x0000000804047c20 */ /* 0x000fc80008400000 */
[----:B------:R1:W4:Y:S02]  /*4520*/  F2I.U32.TRUNC.NTZ R29, R4 ;  /* 0x00000004001d7305 */ /* 0x000324000020f000 */
[----:B--2---:R-:W-:Y:S05]  /*4530*/  @!P0 BRA `(.L_x_88) ;  /* 0x0000000000288947 */ /* 0x004fea0003800000 */
[----:B------:R-:W2:Y:S02]  /*4540*/  LDC R5, c[0x0][0x734] ;  /* 0x0001cd00ff057b82 */ /* 0x000ea40000000800 */
[----:B--2---:R-:W-:-:S05]  /*4550*/  IADD3 R21, P0, R2, R5, RZ ;  /* 0x0000000502157210 */ /* 0x004fca0007f1e0ff */
[----:B------:R-:W-:-:S04]  /*4560*/  IMAD.X R25, RZ, RZ, R3, P0 ;  /* 0x000000ffff197224 */ /* 0x000fc800000e0603 */
[----:B-1----:R-:W-:-:S04]  /*4570*/  IMAD.WIDE.U32 R4, R25, R22, RZ ;  /* 0x0000001619047225 */ /* 0x002fc800078e00ff */
[----:B------:R-:W-:-:S04]  /*4580*/  IMAD.WIDE.U32 R18, P0, R21, R23, R4 ;  /* 0x0000001715127225 */ /* 0x000fc80007800004 */
[----:B------:R-:W-:-:S04]  /*4590*/  IMAD.WIDE.U32 R4, R21, R22, RZ ;  /* 0x0000001615047225 */ /* 0x000fc800078e00ff */
[----:B------:R-:W-:Y:S01]  /*45a0*/  IMAD.X R21, RZ, RZ, RZ, P0 ;  /* 0x000000ffff157224 */ /* 0x000fe200000e06ff */
[----:B------:R-:W-:Y:S01]  /*45b0*/  IADD3 RZ, P0, R5, R18, RZ ;  /* 0x0000001205ff7210 */ /* 0x000fe20007f1e0ff */
[----:B------:R-:W-:-:S04]  /*45c0*/  IMAD.MOV.U32 R20, RZ, RZ, R19 ;  /* 0x000000ffff147224 */ /* 0x000fc800078e0013 */
[----:B------:R-:W-:-:S08]  /*45d0*/  IMAD.WIDE.U32.X R20, R25, R23, R20, P0 ;  /* 0x0000001719147225 */ /* 0x000fd000000e0414 */
.L_x_88:
[-CC-:B0-----:R-:W-:Y:S01]  /*45e0*/  SHF.R.U64 R24, R20, R6.reuse, R21.reuse ;  /* 0x0000000614187219 */ /* 0x181fe20000001215 */
[----:B------:R-:W0:Y:S01]  /*45f0*/  LDC.64 R34, c[0x0][0x740] ;  /* 0x0001d000ff227b82 */ /* 0x000e220000000a00 */
[----:B-1----:R-:W-:Y:S01]  /*4600*/  SHF.R.U32.HI R4, RZ, R6, R21 ;  /* 0x00000006ff047219 */ /* 0x002fe20000011615 */
[----:B----4-:R-:W-:Y:S01]  /*4610*/  IMAD.MOV R29, RZ, RZ, -R29 ;  /* 0x000000ffff1d7224 */ /* 0x010fe200078e0a1d */
[----:B------:R-:W-:Y:S01]  /*4620*/  IADD3 R19, P0, RZ, -R24, RZ ;  /* 0x80000018ff137210 */ /* 0x000fe20007f1e0ff */
[----:B------:R-:W-:Y:S01]  /*4630*/  ULDC UR8, c[0x0][0x154] ;  /* 0x0000550000087ab9 */ /* 0x000fe20000000800 */
[----:B------:R-:W-:Y:S02]  /*4640*/  IMAD.MOV.U32 R21, RZ, RZ, 0x1 ;  /* 0x00000001ff157424 */ /* 0x000fe400078e00ff */
[----:B------:R-:W-:Y:S01]  /*4650*/  IMAD R29, R31, R29, R28 ;  /* 0x0000001d1f1d7224 */ /* 0x000fe200078e021c */
[----:B------:R-:W1:Y:S01]  /*4660*/  LDC R18, c[0x0][0x718] ;  /* 0x0001c600ff127b82 */ /* 0x000e620000000800 */
[----:B------:R-:W-:-:S04]  /*4670*/  IMAD.X R5, RZ, RZ, ~R4, P0 ;  /* 0x000000ffff057224 */ /* 0x000fc800000e0e04 */
[-C--:B------:R-:W-:Y:S02]  /*4680*/  IMAD R6, R5, R26.reuse, RZ ;  /* 0x0000001a05067224 */ /* 0x080fe400078e02ff */
[C---:B------:R-:W-:Y:S01]  /*4690*/  IMAD.WIDE.U32 R4, R19.reuse, R26, R2 ;  /* 0x0000001a13047225 */ /* 0x040fe200078e0002 */
[----:B------:R-:W2:Y:S03]  /*46a0*/  LDC R20, c[0x0][0x708] ;  /* 0x0001c200ff147b82 */ /* 0x000ea60000000800 */
[----:B------:R-:W-:Y:S01]  /*46b0*/  IMAD R19, R19, R27, R6 ;  /* 0x0000001b13137224 */ /* 0x000fe200078e0206 */
[----:B------:R-:W-:-:S03]  /*46c0*/  I2FP.F32.U32 R6, R30 ;  /* 0x0000001e00067245 */ /* 0x000fc60000201000 */
[----:B------:R-:W-:Y:S01]  /*46d0*/  IMAD.IADD R5, R5, 0x1, R19 ;  /* 0x0000000105057824 */ /* 0x000fe200078e0213 */
[----:B------:R-:W4:Y:S01]  /*46e0*/  LDC R32, c[0x0][0x758] ;  /* 0x0001d600ff207b82 */ /* 0x000f220000000800 */
[----:B0-----:R-:W-:Y:S01]  /*46f0*/  ISETP.NE.U32.AND P0, PT, R34, RZ, PT ;  /* 0x000000ff2200720c */ /* 0x001fe20003f05070 */
[----:B------:R-:W-:-:S03]  /*4700*/  IMAD.MOV.U32 R19, RZ, RZ, -0x1 ;  /* 0xffffffffff137424 */ /* 0x000fc600078e00ff */
[----:B------:R-:W-:-:S03]  /*4710*/  ISETP.NE.AND.EX P0, PT, R35, RZ, PT, P0 ;  /* 0x000000ff2300720c */ /* 0x000fc60003f05300 */
[----:B------:R-:W0:Y:S01]  /*4720*/  LDC R27, c[0x0][0x148] ;  /* 0x00005200ff1b7b82 */ /* 0x000e220000000800 */
[-CC-:B-1----:R-:W-:Y:S02]  /*4730*/  SHF.R.U64 R22, R4, R18.reuse, R5.reuse ;  /* 0x0000001204167219 */ /* 0x182fe40000001205 */
[----:B------:R-:W-:Y:S01]  /*4740*/  SHF.R.U32.HI R5, RZ, R18, R5 ;  /* 0x00000012ff057219 */ /* 0x000fe20000011605 */
[----:B------:R-:W-:-:S04]  /*4750*/  FMUL R18, R6, UR8 ;  /* 0x0000000806127c20 */ /* 0x000fc80008400000 */
[----:B------:R-:W1:Y:S01]  /*4760*/  LDC R28, c[0x0][0x700] ;  /* 0x0001c000ff1c7b82 */ /* 0x000e620000000800 */
[----:B------:R0:W0:Y:S01]  /*4770*/  F2I.U32.TRUNC.NTZ R25, R18 ;  /* 0x0000001200197305 */ /* 0x000022000020f000 */
[-CC-:B--2---:R-:W-:Y:S02]  /*4780*/  SHF.R.U64 R6, R22, R20.reuse, R5.reuse ;  /* 0x0000001416067219 */ /* 0x184fe40000001205 */
[----:B------:R-:W-:-:S04]  /*4790*/  SHF.R.U32.HI R5, RZ, R20, R5 ;  /* 0x00000014ff057219 */ /* 0x000fc80000011605 */
[----:B------:R-:W2:Y:S01]  /*47a0*/  LDC R33, c[0x0][0x748] ;  /* 0x0001d200ff217b82 */ /* 0x000ea20000000800 */
[-CC-:B----4-:R-:W-:Y:S02]  /*47b0*/  SHF.R.U64 R26, R6, R32.reuse, R5.reuse ;  /* 0x00000020061a7219 */ /* 0x190fe40000001205 */
[-C--:B------:R-:W-:Y:S02]  /*47c0*/  SHF.L.U32 R19, R19, R32.reuse, RZ ;  /* 0x0000002013137219 */ /* 0x080fe400000006ff */
[-C--:B------:R-:W-:Y:S01]  /*47d0*/  SHF.R.U32.HI R5, RZ, R32.reuse, R5 ;  /* 0x00000020ff057219 */ /* 0x080fe20000011605 */
[----:B------:R-:W-:Y:S01]  /*47e0*/  IMAD.MOV.U32 R4, RZ, RZ, R26 ;  /* 0x000000ffff047224 */ /* 0x000fe200078e001a */
[----:B------:R-:W-:Y:S01]  /*47f0*/  SHF.L.U32 R32, R21, R32, RZ ;  /* 0x0000002015207219 */ /* 0x000fe200000006ff */
[----:B------:R-:W4:Y:S01]  /*4800*/  LDC R36, c[0x0][0x738] ;  /* 0x0001ce00ff247b82 */ /* 0x000f220000000800 */
[----:B------:R-:W-:-:S07]  /*4810*/  LOP3.LUT R31, RZ, R19, RZ, 0x33, !PT ;  /* 0x00000013ff1f7212 */ /* 0x000fce00078e33ff */
[----:B------:R-:W0:Y:S01]  /*4820*/  LDC R37, c[0x0][0x710] ;  /* 0x0001c400ff257b82 */ /* 0x000e220000000800 */
[----:B------:R-:W-:Y:S05]  /*4830*/  @!P0 BRA `(.L_x_89) ;  /* 0x0000000000288947 */ /* 0x000fea0003800000 */
[----:B------:R-:W3:Y:S02]  /*4840*/  LDC R21, c[0x0][0x74c] ;  /* 0x0001d300ff157b82 */ /* 0x000ee40000000800 */
[----:B---3--:R-:W-:-:S05]  /*4850*/  IADD3 R21, P0, R26, R21, RZ ;  /* 0x000000151a157210 */ /* 0x008fca0007f1e0ff */
[----:B------:R-:W-:-:S04]  /*4860*/  IMAD.X R23, RZ, RZ, R5, P0 ;  /* 0x000000ffff177224 */ /* 0x000fc800000e0605 */
[----:B------:R-:W-:-:S04]  /*4870*/  IMAD.WIDE.U32 R4, R23, R34, RZ ;  /* 0x0000002217047225 */ /* 0x000fc800078e00ff */
[----:B0-----:R-:W-:-:S04]  /*4880*/  IMAD.WIDE.U32 R18, P0, R21, R35, R4 ;  /* 0x0000002315127225 */ /* 0x001fc80007800004 */
[----:B------:R-:W-:-:S04]  /*4890*/  IMAD.WIDE.U32 R4, R21, R34, RZ ;  /* 0x0000002215047225 */ /* 0x000fc800078e00ff */
[----:B------:R-:W-:Y:S01]  /*48a0*/  IMAD.X R21, RZ, RZ, RZ, P0 ;  /* 0x000000ffff157224 */ /* 0x000fe200000e06ff */
[----:B------:R-:W-:Y:S01]  /*48b0*/  IADD3 RZ, P0, R5, R18, RZ ;  /* 0x0000001205ff7210 */ /* 0x000fe20007f1e0ff */
[----:B------:R-:W-:-:S04]  /*48c0*/  IMAD.MOV.U32 R20, RZ, RZ, R19 ;  /* 0x000000ffff147224 */ /* 0x000fc800078e0013 */
[----:B------:R-:W-:-:S08]  /*48d0*/  IMAD.WIDE.U32.X R4, R23, R35, R20, P0 ;  /* 0x0000002317047225 */ /* 0x000fd000000e0414 */
.L_x_89:
[----:B--2---:R-:W-:Y:S01]  /*48e0*/  SHF.R.U64 R4, R4, R33, R5 ;  /* 0x0000002104047219 */ /* 0x004fe20000001205 */
[----:B-1----:R-:W-:Y:S01]  /*48f0*/  VIADD R21, R28, 0xffffffff ;  /* 0xffffffff1c157836 */ /* 0x002fe20000000000 */
[----:B------:R-:W-:Y:S01]  /*4900*/  LOP3.LUT R19, R6, R31, RZ, 0xc0, !PT ;  /* 0x0000001f06137212 */ /* 0x000fe200078ec0ff */
[----:B0-----:R-:W-:Y:S02]  /*4910*/  IMAD.MOV R25, RZ, RZ, -R25 ;  /* 0x000000ffff197224 */ /* 0x001fe400078e0a19 */
[----:B------:R-:W-:Y:S02]  /*4920*/  IMAD.MOV R5, RZ, RZ, -R4 ;  /* 0x000000ffff057224 */ /* 0x000fe400078e0a04 */
[----:B------:R-:W-:Y:S01]  /*4930*/  IMAD R6, R32, R4, R19 ;  /* 0x0000000420067224 */ /* 0x000fe200078e0213 */
[----:B------:R-:W-:Y:S01]  /*4940*/  LOP3.LUT R19, R22, R21, RZ, 0xc0, !PT ;  /* 0x0000001516137212 */ /* 0x000fe200078ec0ff */
[----:B------:R-:W-:Y:S02]  /*4950*/  @P3 IMAD R29, R27, R25, R30 ;  /* 0x000000191b1d3224 */ /* 0x000fe400078e021e */
[----:B----4-:R-:W-:-:S02]  /*4960*/  IMAD R4, R5, R36, R26 ;  /* 0x0000002405047224 */ /* 0x010fc400078e021a */
[----:B------:R-:W-:Y:S02]  /*4970*/  IMAD R6, R6, R37, R29 ;  /* 0x0000002506067224 */ /* 0x000fe400078e021d */
[----:B------:R-:W-:Y:S02]  /*4980*/  IMAD R5, R4, R28, R19 ;  /* 0x0000001c04057224 */ /* 0x000fe400078e0213 */
[----:B------:R-:W-:-:S03]  /*4990*/  IMAD.MOV.U32 R18, RZ, RZ, 0x1 ;  /* 0x00000001ff127424 */ /* 0x000fc600078e00ff */
[----:B------:R-:W-:Y:S02]  /*49a0*/  SEL R4, R5, R6, !P3 ;  /* 0x0000000605047207 */ /* 0x000fe40005800000 */
[----:B------:R-:W-:Y:S01]  /*49b0*/  SEL R6, R6, R5, !P3 ;  /* 0x0000000506067207 */ /* 0x000fe20005800000 */
[----:B------:R-:W-:-:S07]  /*49c0*/  IMAD.MOV.U32 R5, RZ, RZ, R24 ;  /* 0x000000ffff057224 */ /* 0x000fce00078e0018 */
.L_x_87:
[----:B------:R-:W-:Y:S02]  /*49d0*/  LOP3.LUT P0, RZ, R18, 0xff, RZ, 0xc0, !PT ;  /* 0x000000ff12ff7812 */ /* 0x000fe4000780c0ff */
[----:B------:R-:W-:-:S11]  /*49e0*/  LOP3.LUT R65, R65, 0x1, RZ, 0x3c, !PT ;  /* 0x0000000141417812 */ /* 0x000fd600078e3cff */
[----:B------:R-:W-:Y:S05]  /*49f0*/  @P0 BRA `(.L_x_90) ;  /* 0xffffffc800ec0947 */ /* 0x000fea000383ffff */
[----:B------:R-:W-:Y:S05]  /*4a00*/  EXIT ;  /* 0x000000000000794d */ /* 0x000fea0003800000 */
.L_x_14:
[----:B------:R-:W-:-:S08]  /*4a10*/  ISETP.NE.AND P0, PT, R20, RZ, PT ;  /* 0x000000ff1400720c */ /* 0x000fd00003f05270 */
[----:B-----5:R-:W0:-:S00]  /*4a20*/  USETMAXREG.DEALLOC.CTAPOOL 0x28 ;  /* 0x00000028000079c8 */ /* 0x020e0000080e0500 */
[----:B------:R-:W-:Y:S05]  /*4a30*/  @P0 EXIT ;  /* 0x000000000000094d */ /* 0x000fea0003800000 */
[----:B0-----:R-:W-:Y:S01]  /*4a40*/  LOP3.LUT P0, RZ, R16, 0xff, RZ, 0xc0, !PT ;  /* 0x000000ff10ff7812 */ /* 0x001fe2000780c0ff */
[----:B------:R-:W-:Y:S02]  /*4a50*/  IMAD.MOV.U32 R12, RZ, RZ, 0x1 ;  /* 0x00000001ff0c7424 */ /* 0x000fe400078e00ff */
[----:B------:R-:W-:-:S10]  /*4a60*/  IMAD.MOV.U32 R15, RZ, RZ, RZ ;  /* 0x000000ffff0f7224 */ /* 0x000fd400078e00ff */
[----:B------:R-:W-:Y:S05]  /*4a70*/  @!P0 BRA `(.L_x_91) ;  /* 0x0000000c005c8947 */ /* 0x000fea0003800000 */
[----:B------:R-:W-:Y:S01]  /*4a80*/  LOP3.LUT P0, RZ, R10, 0x1f, RZ, 0xc0, !PT ;  /* 0x0000001f0aff7812 */ /* 0x000fe2000780c0ff */
[----:B------:R-:W-:Y:S01]  /*4a90*/  ULDC UR5, c[0x0][0x758] ;  /* 0x0001d60000057ab9 */ /* 0x000fe20000000800 */
[----:B------:R-:W-:Y:S01]  /*4aa0*/  UMOV UR7, 0xffffffff ;  /* 0xffffffff00077882 */ /* 0x000fe20000000000 */
[----:B------:R-:W-:Y:S01]  /*4ab0*/  BSSY B0, `(.L_x_91) ;  /* 0x00000d3000007945 */ /* 0x000fe20003800000 */
[----:B------:R-:W-:Y:S01]  /*4ac0*/  USHF.L.U32 UR7, UR7, UR5, URZ ;  /* 0x0000000507077299 */ /* 0x000fe2000800063f */
[C---:B------:R-:W-:Y:S01]  /*4ad0*/  ISETP.NE.AND P2, PT, R11.reuse, RZ, PT ;  /* 0x000000ff0b00720c */ /* 0x040fe20003f45270 */
[----:B------:R-:W-:Y:S01]  /*4ae0*/  IMAD.MOV.U32 R14, RZ, RZ, 0x1 ;  /* 0x00000001ff0e7424 */ /* 0x000fe200078e00ff */
[----:B------:R-:W-:Y:S01]  /*4af0*/  ISETP.NE.OR P0, PT, R11, RZ, !P0 ;  /* 0x000000ff0b00720c */ /* 0x000fe20004705670 */
[----:B------:R-:W-:Y:S01]  /*4b00*/  IMAD.MOV.U32 R12, RZ, RZ, 0x1 ;  /* 0x00000001ff0c7424 */ /* 0x000fe200078e00ff */
[----:B------:R-:W-:Y:S01]  /*4b10*/  LOP3.LUT R13, R7, 0x2, RZ, 0xfc, !PT ;  /* 0x00000002070d7812 */ /* 0x000fe200078efcff */
[----:B------:R-:W-:Y:S01]  /*4b20*/  IMAD.MOV.U32 R15, RZ, RZ, RZ ;  /* 0x000000ffff0f7224 */ /* 0x000fe200078e00ff */
[----:B------:R-:W-:Y:S01]  /*4b30*/  ULDC UR4, c[0x0][0x700] ;  /* 0x0001c00000047ab9 */ /* 0x000fe20000000800 */
[----:B------:R-:W-:Y:S01]  /*4b40*/  UMOV UR8, 0x1 ;  /* 0x0000000100087882 */ /* 0x000fe20000000000 */
[----:B------:R-:W-:-:S02]  /*4b50*/  UIADD3 UR21, UR6, 0x1, URZ ;  /* 0x0000000106157890 */ /* 0x000fc4000fffe03f */
[----:B------:R-:W-:Y:S02]  /*4b60*/  UIADD3 UR4, UR4, -0x1, URZ ;  /* 0xffffffff04047890 */ /* 0x000fe4000fffe03f */
[----:B------:R-:W-:Y:S02]  /*4b70*/  USHF.L.U32 UR5, UR8, UR5, URZ ;  /* 0x0000000508057299 */ /* 0x000fe4000800063f */
[----:B------:R-:W-:Y:S01]  /*4b80*/  ULOP3.LUT UR7, URZ, UR7, URZ, 0x33, !UPT ;  /* 0x000000073f077292 */ /* 0x000fe2000f8e333f */
[----:B------:R-:W-:-:S11]  /*4b90*/  ULDC.64 UR40, c[0x0][0x198] ;  /* 0x0000660000287ab9 */ /* 0x000fd60000000a00 */
.L_x_103:
[----:B------:R-:W-:-:S03]  /*4ba0*/  UMOV UR8, 0xffffffff ;  /* 0xffffffff00087882 */ /* 0x000fc60000000000 */
[----:B------:R-:W-:Y:S05]  /*4bb0*/  BRA.DIV UR8, `(.L_x_92) ;  /* 0x0000001208c87947 */ /* 0x000fea000b800000 */
[----:B------:R-:W-:-:S13]  /*4bc0*/  ELECT P1, URZ, PT ;  /* 0x00000000003f782f */ /* 0x000fda0003820000 */
.L_x_121:
[----:B------:R-:W0:Y:S01]  /*4bd0*/  LDC R10, c[0x0][0x604] ;  /* 0x00018100ff0a7b82 */ /* 0x000e220000000800 */
[----:B------:R-:W-:Y:S01]  /*4be0*/  BSSY B1, `(.L_x_93) ;  /* 0x000004c000017945 */ /* 0x000fe20003800000 */
[----:B0-----:R-:W-:-:S13]  /*4bf0*/  ISETP.LT.OR P1, PT, R10, 0x1, !P1 ;  /* 0x000000010a00780c */ /* 0x001fda0004f21670 */
[----:B------:R-:W-:Y:S05]  /*4c00*/  @P1 BRA `(.L_x_94) ;  /* 0x0000000400241947 */ /* 0x000fea0003800000 */
[----:B------:R-:W-:Y:S02]  /*4c10*/  IMAD.SHL.U32 R17, R4, 0x40, RZ ;  /* 0x0000004004117824 */ /* 0x000fe400078e00ff */
[----:B------:R-:W-:Y:S02]  /*4c20*/  IMAD.SHL.U32 R24, R6, 0x40, RZ ;  /* 0x0000004006187824 */ /* 0x000fe400078e00ff */
[----:B------:R-:W-:Y:S02]  /*4c30*/  IMAD.MOV.U32 R20, RZ, RZ, RZ ;  /* 0x000000ffff147224 */ /* 0x000fe400078e00ff */
[----:B------:R-:W-:Y:S02]  /*4c40*/  IMAD.MOV.U32 R21, RZ, RZ, 0x40 ;  /* 0x00000040ff157424 */ /* 0x000fe400078e00ff */
[----:B------:R-:W-:Y:S02]  /*4c50*/  IMAD.U32 R22, RZ, RZ, UR21 ;  /* 0x00000015ff167e24 */ /* 0x000fe4000f8e00ff */
[----:B------:R-:W-:-:S02]  /*4c60*/  IMAD.MOV.U32 R4, RZ, RZ, R12 ;  /* 0x000000ffff047224 */ /* 0x000fc400078e000c */
[----:B------:R-:W-:Y:S02]  /*4c70*/  IMAD.MOV.U32 R10, RZ, RZ, R15 ;  /* 0x000000ffff0a7224 */ /* 0x000fe400078e000f */
[----:B------:R-:W-:-:S07]  /*4c80*/  IMAD.MOV.U32 R23, RZ, RZ, RZ ;  /* 0x000000ffff177224 */ /* 0x000fce00078e00ff */
.L_x_98:
[----:B------:R-:W0:Y:S01]  /*4c90*/  S2R R16, SR_CgaCtaId ;  /* 0x0000000000107919 */ /* 0x000e220000008800 */
[----:B------:R-:W-:-:S04]  /*4ca0*/  MOV R11, 0x400 ;  /* 0x00000400000b7802 */ /* 0x000fc80000000f00 */
[----:B0-----:R-:W-:Y:S02]  /*4cb0*/  LEA R19, R16, R11, 0x18 ;  /* 0x0000000b10137211 */ /* 0x001fe400078ec0ff */
[----:B------:R-:W-:Y:S01]  /*4cc0*/  SHF.L.U32 R11, R4, 0x1f, RZ ;  /* 0x0000001f040b7819 */ /* 0x000fe200000006ff */
[----:B------:R-:W0:Y:S02]  /*4cd0*/  @!P2 LDC R16, c[0x0][0x640] ;  /* 0x00019000ff10ab82 */ /* 0x000e240000000800 */
[----:B------:R-:W-:-:S04]  /*4ce0*/  IMAD R18, R10, 0x8, R19 ;  /* 0x000000080a127824 */ /* 0x000fc800078e0213 */
[----:B------:R-:W1:Y:S02]  /*4cf0*/  SYNCS.PHASECHK.TRANS64.TRYWAIT P1, [R18+URZ+0x48], R11 ;  /* 0x0000480b120075a7 */ /* 0x000e64000802017f */
[----:B-1----:R-:W-:Y:S05]  /*4d00*/  @!P1 BRA `(.L_x_95) ;  /* 0x0000001000949947 */ /* 0x002fea0003800000 */
.L_x_122:
[----:B-1----:R-:W-:Y:S01]  /*4d10*/  PRMT R11, R13, 0x9910, RZ ;  /* 0x000099100d0b7816 */ /* 0x002fe200000000ff */
[----:B0-----:R0:W-:Y:S03]  /*4d20*/  @!P2 SYNCS.ARRIVE.TRANS64 RZ, [R18+URZ], R16 ;  /* 0x0000001012ffa9a7 */ /* 0x0011e6000800003f */
[----:B------:R-:W-:-:S13]  /*4d30*/  ISETP.NE.AND P1, PT, R11, 0x2, PT ;  /* 0x000000020b00780c */ /* 0x000fda0003f25270 */
[----:B0-----:R-:W-:Y:S05]  /*4d40*/  @P1 BRA `(.L_x_96) ;  /* 0x0000000000041947 */ /* 0x001fea0003800000 */
[----:B------:R-:W-:Y:S01]  /*4d50*/  BPT.TRAP 0x1 ;  /* 0x000000040000795c */ /* 0x000fe20000300000 */
.L_x_96:
[----:B------:R-:W-:Y:S05]  /*4d60*/  @P0 BRA `(.L_x_97) ;  /* 0x0000000000040947 */ /* 0x000fea0003800000 */
[----:B------:R-:W-:Y:S01]  /*4d70*/  BPT.TRAP 0x1 ;  /* 0x000000040000795c */ /* 0x000fe20000300000 */
.L_x_97:
[--C-:B------:R-:W-:Y:S01]  /*4d80*/  IMAD R11, R10, 0x2000, R19.reuse ;  /* 0x000020000a0b7824 */ /* 0x100fe200078e0213 */
[----:B------:R-:W-:Y:S01]  /*4d90*/  R2UR UR18, R21 ;  /* 0x00000000151272ca */ /* 0x000fe200000e0000 */
[----:B------:R-:W-:Y:S01]  /*4da0*/  VIADD R22, R22, 0xffffffff ;  /* 0xffffffff16167836 */ /* 0x000fe20000000000 */
[----:B------:R-:W-:Y:S01]  /*4db0*/  R2UR UR33, R18 ;  /* 0x00000000122172ca */ /* 0x000fe200000e0000 */
[----:B------:R-:W-:Y:S01]  /*4dc0*/  UIADD3 UR14, UP0, UR40, 0xf0, URZ ;  /* 0x000000f0280e7890 */ /* 0x000fe2000ff1e03f */
[----:B------:R-:W-:Y:S01]  /*4dd0*/  R2UR UR32, R11 ;  /* 0x000000000b2072ca */ /* 0x000fe200000e0000 */
[C-C-:B------:R-:W-:Y:S01]  /*4de0*/  IMAD R11, R10.reuse, 0x400, R19.reuse ;  /* 0x000004000a0b7824 */ /* 0x140fe200078e0213 */
[----:B------:R-:W-:Y:S01]  /*4df0*/  R2UR UR36, R5 ;  /* 0x00000000052472ca */ /* 0x000fe200000e0000 */
[----:B------:R-:W-:Y:S01]  /*4e00*/  IMAD R19, R10, 0x4000, R19 ;  /* 0x000040000a137824 */ /* 0x000fe200078e0213 */
[----:B------:R-:W-:Y:S01]  /*4e10*/  R2UR UR34, R20 ;  /* 0x00000000142272ca */ /* 0x000fe200000e0000 */
[----:B------:R-:W-:Y:S01]  /*4e20*/  UIADD3 UR22, UP1, UR40, 0x1f0, URZ ;  /* 0x000001f028167890 */ /* 0x000fe2000ff3e03f */
[----:B------:R-:W-:Y:S01]  /*4e30*/  R2UR UR8, R11 ;  /* 0x000000000b0872ca */ /* 0x000fe200000e0000 */
[----:B------:R-:W-:Y:S01]  /*4e40*/  UIADD3 UR30, UP2, UR40, 0x2f0, URZ ;  /* 0x000002f0281e7890 */ /* 0x000fe2000ff5e03f */
[----:B------:R-:W-:Y:S01]  /*4e50*/  R2UR UR16, R19 ;  /* 0x00000000131072ca */ /* 0x000fe200000e0000 */
[----:B------:R-:W-:Y:S01]  /*4e60*/  UIADD3.X UR15, URZ, UR41, URZ, UP0, !UPT ;  /* 0x000000293f0f7290 */ /* 0x000fe200087fe43f */
[----:B------:R-:W-:Y:S01]  /*4e70*/  R2UR UR35, R24 ;  /* 0x00000000182372ca */ /* 0x000fe200000e0000 */
[----:B------:R-:W-:Y:S01]  /*4e80*/  UIADD3.X UR23, URZ, UR41, URZ, UP1, !UPT ;  /* 0x000000293f177290 */ /* 0x000fe20008ffe43f */
[----:B------:R-:W-:Y:S01]  /*4e90*/  R2UR UR11, R6 ;  /* 0x00000000060b72ca */ /* 0x000fe200000e0000 */
[----:B------:R-:W-:Y:S01]  /*4ea0*/  UIADD3 UR32, UR32, 0x180, URZ ;  /* 0x0000018020207890 */ /* 0x000fe2000fffe03f */
[----:B------:R-:W-:Y:S01]  /*4eb0*/  R2UR UR12, R23 ;  /* 0x00000000170c72ca */ /* 0x000fe200000e0000 */
[----:B------:R-:W-:Y:S01]  /*4ec0*/  UIADD3 UR26, UR18, -0x40, URZ ;  /* 0xffffffc0121a7890 */ /* 0x000fe2000fffe03f */
[----:B------:R-:W-:Y:S01]  /*4ed0*/  R2UR UR27, R17 ;  /* 0x00000000111b72ca */ /* 0x000fe200000e0000 */
[----:B------:R-:W-:Y:S01]  /*4ee0*/  UIADD3.X UR31, URZ, UR41, URZ, UP2, !UPT ;  /* 0x000000293f1f7290 */ /* 0x000fe200097fe43f */
[----:B------:R-:W-:Y:S01]  /*4ef0*/  ISETP.GT.AND P4, PT, R22, 0x1, PT ;  /* 0x000000011600780c */ /* 0x000fe20003f84270 */
[----:B------:R-:W-:Y:S01]  /*4f00*/  UIADD3 UR8, UR8, 0x36180, URZ ;  /* 0x0003618008087890 */ /* 0x000fe2000fffe03f */
[----:B------:R-:W-:Y:S01]  /*4f10*/  VIADD R10, R10, 0x1 ;  /* 0x000000010a0a7836 */ /* 0x000fe20000000000 */
[----:B------:R-:W-:Y:S01]  /*4f20*/  UIADD3 UR24, UR16, 0x12180, URZ ;  /* 0x0001218010187890 */ /* 0x000fe2000fffe03f */
[----:B------:R-:W-:Y:S01]  /*4f30*/  VIADD R23, R23, 0x1 ;  /* 0x0000000117177836 */ /* 0x000fe20000000000 */
[----:B------:R-:W-:Y:S01]  /*4f40*/  UIADD3 UR16, UR16, 0x14180, URZ ;  /* 0x0001418010107890 */ /* 0x000fe2000fffe03f */
[----:B------:R-:W-:Y:S01]  /*4f50*/  VIADD R21, R21, 0x80 ;  /* 0x0000008015157836 */ /* 0x000fe20000000000 */
[----:B------:R-:W-:Y:S01]  /*4f60*/  UMOV UR38, 0x0 ;  /* 0x0000000000267882 */ /* 0x000fe20000000000 */
[----:B------:R-:W-:Y:S01]  /*4f70*/  UMOV UR39, 0x10000000 ;  /* 0x1000000000277882 */ /* 0x000fe20000000000 */
[----:B------:R-:W-:Y:S01]  /*4f80*/  ISETP.NE.AND P1, PT, R10, 0x9, PT ;  /* 0x000000090a00780c */ /* 0x000fe20003f25270 */
[----:B------:R-:W-:Y:S01]  /*4f90*/  UMOV UR10, URZ ;  /* 0x0000003f000a7c82 */ /* 0x000fe20008000000 */
[----:B------:R-:W-:Y:S01]  /*4fa0*/  UMOV UR9, UR33 ;  /* 0x0000002100097c82 */ /* 0x000fe20008000000 */
[----:B------:R-:W-:Y:S01]  /*4fb0*/  UMOV UR13, UR36 ;  /* 0x00000024000d7c82 */ /* 0x000fe20008000000 */
[----:B------:R0:W-:Y:S01]  /*4fc0*/  UTMALDG.3D [UR32], [UR14], desc[UR38] ;  /* 0x000026200e0075b4 */ /* 0x0001e20008011000 */
[----:B------:R-:W-:Y:S01]  /*4fd0*/  UMOV UR25, UR33 ;  /* 0x0000002100197c82 */ /* 0x000fe20008000000 */
[----:B------:R-:W-:Y:S01]  /*4fe0*/  UMOV UR28, UR36 ;  /* 0x00000024001c7c82 */ /* 0x000fe20008000000 */
[----:B------:R-:W-:Y:S01]  /*4ff0*/  UMOV UR17, UR33 ;  /* 0x0000002100117c82 */ /* 0x000fe20008000000 */
[----:B------:R-:W-:Y:S01]  /*5000*/  UMOV UR19, UR27 ;  /* 0x0000001b00137c82 */ /* 0x000fe20008000000 */
[----:B------:R-:W-:Y:S01]  /*5010*/  UMOV UR20, UR36 ;  /* 0x0000002400147c82 */ /* 0x000fe20008000000 */
[----:B------:R-:W-:Y:S01]  /*5020*/  SEL R11, RZ, 0x1, P1 ;  /* 0x00000001ff0b7807 */ /* 0x000fe20000800000 */
[----:B------:R-:W-:Y:S01]  /*5030*/  VIADD R20, R20, 0x40 ;  /* 0x0000004014147836 */ /* 0x000fe20000000000 */
[----:B------:R0:W-:Y:S01]  /*5040*/  UTMALDG.4D [UR8], [UR22], desc[UR38] ;  /* 0x00002608160075b4 */ /* 0x0001e20008019000 */
[----:B------:R-:W-:-:S02]  /*5050*/  SEL R10, R10, RZ, P1 ;  /* 0x000000ff0a0a7207 */ /* 0x000fc40000800000 */
[----:B------:R-:W-:Y:S01]  /*5060*/  LOP3.LUT R4, R4, R11, RZ, 0x3c, !PT ;  /* 0x0000000b04047212 */ /* 0x000fe200078e3cff */
[----:B------:R0:W-:Y:S01]  /*5070*/  UTMALDG.3D [UR24], [UR30], desc[UR38] ;  /* 0x000026181e0075b4 */ /* 0x0001e20008011000 */
[----:B------:R0:W-:Y:S02]  /*5080*/  UTMALDG.3D [UR16], [UR30], desc[UR38] ;  /* 0x000026101e0075b4 */ /* 0x0001e40008011000 */
[----:B0-----:R-:W-:Y:S05]  /*5090*/  @P4 BRA `(.L_x_98) ;  /* 0xfffffff800fc4947 */ /* 0x001fea000383ffff */
.L_x_94:
[----:B------:R-:W-:Y:S05]  /*50a0*/  BSYNC B1 ;  /* 0x0000000000017941 */ /* 0x000fea0003800000 */
.L_x_93:
[----:B------:R-:W-:Y:S01]  /*50b0*/  LOP3.LUT P5, RZ, R14, 0xff, RZ, 0xc0, !PT ;  /* 0x000000ff0eff7812 */ /* 0x000fe200078ac0ff */
[----:B------:R-:W-:Y:S01]  /*50c0*/  VIADD R6, R15, UR6 ;  /* 0x000000060f067c36 */ /* 0x000fe20008000000 */
[----:B------:R-:W-:Y:S01]  /*50d0*/  ULDC.64 UR8, c[0x0][0x750] ;  /* 0x0001d40000087ab9 */ /* 0x000fe20000000a00 */
[----:B------:R-:W-:Y:S01]  /*50e0*/  IMAD.U32 R11, RZ, RZ, UR6 ;  /* 0x00000006ff0b7e24 */ /* 0x000fe2000f8e00ff */
[----:B------:R-:W-:Y:S01]  /*50f0*/  UISETP.GE.U32.AND UP0, UPT, UR6, 0x9, UPT ;  /* 0x000000090600788c */ /* 0x000fe2000bf06070 */
[----:B------:R-:W-:Y:S01]  /*5100*/  BSSY B1, `(.L_x_99) ;  /* 0x000006b000017945 */ /* 0x000fe20003800000 */
[----:B------:R-:W-:Y:S02]  /*5110*/  ISETP.GT.U32.AND P1, PT, R6, 0x8, PT ;  /* 0x000000080600780c */ /* 0x000fe40003f24070 */
[----:B------:R-:W-:Y:S02]  /*5120*/  PRMT R14, RZ, 0x7610, R14 ;  /* 0x00007610ff0e7816 */ /* 0x000fe4000000000e */
[----:B------:R-:W-:-:S02]  /*5130*/  ISETP.LT.U32.AND P1, PT, R11, 0x9, P1 ;  /* 0x000000090b00780c */ /* 0x000fc40000f21070 */
[----:B------:R-:W-:Y:S01]  /*5140*/  PLOP3.LUT P4, PT, PT, PT, UP0, 0x80, 0x0 ;  /* 0x000000000000781c */ /* 0x000fe20003f8f008 */
[----:B------:R-:W0:Y:S01]  /*5150*/  @P5 S2R R5, SR_CgaCtaId ;  /* 0x0000000000055919 */ /* 0x000e220000008800 */
[----:B------:R-:W-:-:S04]  /*5160*/  @P5 MOV R4, 0x400 ;  /* 0x0000040000045802 */ /* 0x000fc80000000f00 */
[----:B0-----:R-:W-:Y:S01]  /*5170*/  @P5 LEA R10, R5, R4, 0x18 ;  /* 0x00000004050a5211 */ /* 0x001fe200078ec0ff */
[----:B------:R-:W-:-:S03]  /*5180*/  IMAD.WIDE.U32 R4, R6, 0x38e38e39, RZ ;  /* 0x38e38e3906047825 */ /* 0x000fc600078e00ff */
[----:B------:R0:W-:Y:S01]  /*5190*/  @P5 SYNCS.ARRIVE.TRANS64.A1T0 RZ, [R10+URZ+0xc8], RZ ;  /* 0x0000c8ff0aff59a7 */ /* 0x0001e2000810003f */
[----:B------:R-:W-:Y:S01]  /*51a0*/  IADD3 R2, P5, R2, R8, RZ ;  /* 0x0000000802027210 */ /* 0x000fe20007fbe0ff */
[----:B------:R-:W-:Y:S01]  /*51b0*/  IMAD.MOV.U32 R4, RZ, RZ, -0x1 ;  /* 0xffffffffff047424 */ /* 0x000fe200078e00ff */
[----:B------:R-:W-:Y:S02]  /*51c0*/  SHF.R.U32.HI R11, RZ, 0x1, R5 ;  /* 0x00000001ff0b7819 */ /* 0x000fe40000011605 */
[----:B------:R-:W-:Y:S01]  /*51d0*/  SEL R5, RZ, 0x1, !P1 ;  /* 0x00000001ff057807 */ /* 0x000fe20004800000 */
[----:B------:R-:W-:Y:S01]  /*51e0*/  IMAD.X R3, R3, 0x1, R0, P5 ;  /* 0x0000000103037824 */ /* 0x000fe200028e0600 */
[----:B------:R-:W-:Y:S01]  /*51f0*/  ISETP.GE.U32.AND P1, PT, R2, UR8, PT ;  /* 0x0000000802007c0c */ /* 0x000fe2000bf26070 */
[----:B------:R-:W-:Y:S01]  /*5200*/  IMAD R15, R11, -0x9, R6 ;  /* 0xfffffff70b0f7824 */ /* 0x000fe200078e0206 */
[----:B------:R-:W-:Y:S01]  /*5210*/  LOP3.LUT R12, R12, R5, RZ, 0x3c, !PT ;  /* 0x000000050c0c7212 */ /* 0x000fe200078e3cff */
[----:B------:R-:W-:Y:S01]  /*5220*/  IMAD.MOV.U32 R6, RZ, RZ, -0x1 ;  /* 0xffffffffff067424 */ /* 0x000fe200078e00ff */
[----:B------:R-:W-:Y:S01]  /*5230*/  ISETP.GE.U32.AND.EX P1, PT, R3, UR9, PT, P1 ;  /* 0x0000000903007c0c */ /* 0x000fe2000bf26110 */
[----:B------:R-:W-:Y:S01]  /*5240*/  IMAD.MOV.U32 R5, RZ, RZ, -0x1 ;  /* 0xffffffffff057424 */ /* 0x000fe200078e00ff */
[----:B------:R-:W-:-:S02]  /*5250*/  @P4 LOP3.LUT R12, R12, 0x1, R11, 0x78, !PT ;  /* 0x000000010c0c4812 */ /* 0x000fc400078e780b */
[----:B0-----:R-:W-:-:S09]  /*5260*/  PRMT R10, RZ, 0x7610, R10 ;  /* 0x00007610ff0a7816 */ /* 0x001fd2000000000a */
[----:B------:R-:W-:Y:S05]  /*5270*/  @P1 BRA `(.L_x_100) ;  /* 0x00000004004c1947 */ /* 0x000fea0003800000 */
[----:B------:R-:W0:Y:S01]  /*5280*/  S2R R17, SR_CTAID.X ;  /* 0x0000000000117919 */ /* 0x000e220000002500 */
[----:B------:R-:W-:Y:S01]  /*5290*/  ULDC.64 UR8, c[0x0][0x728] ;  /* 0x0001ca0000087ab9 */ /* 0x000fe20000000a00 */
[----:B------:R-:W1:Y:S01]  /*52a0*/  LDC R18, c[0x0][0x144] ;  /* 0x00005100ff127b82 */ /* 0x000e620000000800 */
[----:B------:R-:W-:Y:S01]  /*52b0*/  ISETP.NE.U32.AND P1, PT, RZ, UR8, PT ;  /* 0x00000008ff007c0c */ /* 0x000fe2000bf25070 */
[----:B------:R-:W2:Y:S01]  /*52c0*/  S2R R6, SR_CTAID.Y ;  /* 0x0000000000067919 */ /* 0x000ea20000002600 */
[----:B------:R-:W-:Y:S01]  /*52d0*/  ULDC UR10, c[0x0][0x150] ;  /* 0x00005400000a7ab9 */ /* 0x000fe20000000800 */
[----:B------:R-:W-:Y:S01]  /*52e0*/  ULDC UR11, c[0x0][0x730] ;  /* 0x0001cc00000b7ab9 */ /* 0x000fe20000000800 */
[----:B------:R-:W-:Y:S01]  /*52f0*/  ISETP.NE.AND.EX P1, PT, RZ, UR9, PT, P1 ;  /* 0x00000009ff007c0c */ /* 0x000fe2000bf25310 */
[----:B------:R-:W-:Y:S01]  /*5300*/  IMAD.MOV.U32 R4, RZ, RZ, R2 ;  /* 0x000000ffff047224 */ /* 0x000fe200078e0002 */
[----:B0-----:R-:W-:-:S05]  /*5310*/  I2FP.F32.U32 R5, R17 ;  /* 0x0000001100057245 */ /* 0x001fca0000201000 */
[----:B------:R-:W-:Y:S01]  /*5320*/  FMUL R20, R5, UR10 ;  /* 0x0000000a05147c20 */ /* 0x000fe20008400000 */
[----:B------:R-:W-:-:S05]  /*5330*/  IMAD.MOV.U32 R5, RZ, RZ, R3 ;  /* 0x000000ffff057224 */ /* 0x000fca00078e0003 */
[----:B--2---:R-:W-:Y:S05]  /*5340*/  @!P1 BRA `(.L_x_101) ;  /* 0x0000000000289947 */ /* 0x004fea0003800000 */
[----:B------:R-:W-:Y:S02]  /*5350*/  ULDC UR10, c[0x0][0x734] ;  /* 0x0001cd00000a7ab9 */ /* 0x000fe40000000800 */
[----:B------:R-:W-:-:S05]  /*5360*/  IADD3 R5, P1, R2, UR10, RZ ;  /* 0x0000000a02057c10 */ /* 0x000fca000ff3e0ff */
[----:B------:R-:W-:-:S04]  /*5370*/  IMAD.X R19, RZ, RZ, R3, P1 ;  /* 0x000000ffff137224 */ /* 0x000fc800008e0603 */
[----:B------:R-:W-:-:S04]  /*5380*/  IMAD.WIDE.U32 R10, R19, UR8, RZ ;  /* 0x00000008130a7c25 */ /* 0x000fc8000f8e00ff */
[----:B------:R-:W-:-:S04]  /*5390*/  IMAD.WIDE.U32 R10, P1, R5, UR9, R10 ;  /* 0x00000009050a7c25 */ /* 0x000fc8000f82000a */
[----:B------:R-:W-:-:S04]  /*53a0*/  IMAD.WIDE.U32 R4, R5, UR8, RZ ;  /* 0x0000000805047c25 */ /* 0x000fc8000f8e00ff */
[----:B------:R-:W-:Y:S01]  /*53b0*/  IMAD.MOV.U32 R4, RZ, RZ, R11 ;  /* 0x000000ffff047224 */ /* 0x000fe200078e000b */
[----:B------:R-:W-:Y:S01]  /*53c0*/  IADD3 RZ, P4, R5, R10, RZ ;  /* 0x0000000a05ff7210 */ /* 0x000fe20007f9e0ff */
[----:B------:R-:W-:-:S04]  /*53d0*/  IMAD.X R5, RZ, RZ, RZ, P1 ;  /* 0x000000ffff057224 */ /* 0x000fc800008e06ff */
[----:B------:R-:W-:-:S08]  /*53e0*/  IMAD.WIDE.U32.X R4, R19, UR9, R4, P4 ;  /* 0x0000000913047c25 */ /* 0x000fd0000a0e0404 */
.L_x_101:
[--C-:B------:R-:W-:Y:S01]  /*53f0*/  SHF.R.U64 R16, R4, UR11, R5.reuse ;  /* 0x0000000b04107c19 */ /* 0x100fe20008001205 */
[----:B------:R-:W0:Y:S01]  /*5400*/  F2I.U32.TRUNC.NTZ R20, R20 ;  /* 0x0000001400147305 */ /* 0x000e22000020f000 */
[----:B------:R-:W-:Y:S01]  /*5410*/  SHF.R.U32.HI R4, RZ, UR11, R5 ;  /* 0x0000000bff047c19 */ /* 0x000fe20008011605 */
[----:B------:R-:W-:Y:S01]  /*5420*/  ULDC.64 UR8, c[0x0][0x720] ;  /* 0x0001c80000087ab9 */ /* 0x000fe20000000a00 */
[----:B------:R-:W-:Y:S01]  /*5430*/  IADD3 R11, P1, RZ, -R16, RZ ;  /* 0x80000010ff0b7210 */ /* 0x000fe20007f3e0ff */
[----:B------:R-:W-:Y:S01]  /*5440*/  ULDC.64 UR10, c[0x0][0x740] ;  /* 0x0001d000000a7ab9 */ /* 0x000fe20000000a00 */
[----:B------:R-:W2:Y:S03]  /*5450*/  LDC R21, c[0x0][0x148] ;  /* 0x00005200ff157b82 */ /* 0x000ea60000000800 */
[----:B------:R-:W-:Y:S01]  /*5460*/  IMAD.X R4, RZ, RZ, ~R4, P1 ;  /* 0x000000ffff047224 */ /* 0x000fe200008e0e04 */
[----:B------:R-:W-:-:S03]  /*5470*/  ISETP.NE.U32.AND P1, PT, RZ, UR10, PT ;  /* 0x0000000aff007c0c */ /* 0x000fc6000bf25070 */
[----:B------:R-:W-:Y:S01]  /*5480*/  IMAD R10, R4, UR8, RZ ;  /* 0x00000008040a7c24 */ /* 0x000fe2000f8e02ff */
[----:B------:R-:W-:Y:S01]  /*5490*/  ISETP.NE.AND.EX P1, PT, RZ, UR11, PT, P1 ;  /* 0x0000000bff007c0c */ /* 0x000fe2000bf25310 */
[----:B------:R-:W-:Y:S01]  /*54a0*/  IMAD.WIDE.U32 R4, R11, UR8, R2 ;  /* 0x000000080b047c25 */ /* 0x000fe2000f8e0002 */
[----:B------:R-:W-:-:S03]  /*54b0*/  ULDC UR8, c[0x0][0x718] ;  /* 0x0001c60000087ab9 */ /* 0x000fc60000000800 */
[----:B------:R-:W-:Y:S01]  /*54c0*/  IMAD R11, R11, UR9, R10 ;  /* 0x000000090b0b7c24 */ /* 0x000fe2000f8e020a */
[----:B------:R-:W-:Y:S01]  /*54d0*/  ULDC UR9, c[0x0][0x154] ;  /* 0x0000550000097ab9 */ /* 0x000fe20000000800 */
[----:B0-----:R-:W-:Y:S02]  /*54e0*/  IMAD.MOV R10, RZ, RZ, -R20 ;  /* 0x000000ffff0a7224 */ /* 0x001fe400078e0a14 */
[----:B------:R-:W-:Y:S02]  /*54f0*/  IMAD.IADD R5, R5, 0x1, R11 ;  /* 0x0000000105057824 */ /* 0x000fe400078e020b */
[----:B-1----:R-:W-:Y:S01]  /*5500*/  IMAD R17, R18, R10, R17 ;  /* 0x0000000a12117224 */ /* 0x002fe200078e0211 */
[----:B------:R-:W-:Y:S02]  /*5510*/  I2FP.F32.U32 R10, R6 ;  /* 0x00000006000a7245 */ /* 0x000fe40000201000 */
[--C-:B------:R-:W-:Y:S02]  /*5520*/  SHF.R.U64 R18, R4, UR8, R5.reuse ;  /* 0x0000000804127c19 */ /* 0x100fe40008001205 */
[----:B------:R-:W-:Y:S01]  /*5530*/  SHF.R.U32.HI R5, RZ, UR8, R5 ;  /* 0x00000008ff057c19 */ /* 0x000fe20008011605 */
[----:B------:R-:W-:Y:S01]  /*5540*/  FMUL R10, R10, UR9 ;  /* 0x000000090a0a7c20 */ /* 0x000fe20008400000 */
[----:B------:R-:W-:-:S02]  /*5550*/  ULDC UR8, c[0x0][0x708] ;  /* 0x0001c20000087ab9 */ /* 0x000fc40000000800 */
[--C-:B------:R-:W-:Y:S01]  /*5560*/  SHF.R.U64 R20, R18, UR8, R5.reuse ;  /* 0x0000000812147c19 */ /* 0x100fe20008001205 */
[----:B------:R0:W1:Y:S01]  /*5570*/  F2I.U32.TRUNC.NTZ R22, R10 ;  /* 0x0000000a00167305 */ /* 0x000062000020f000 */
[----:B------:R-:W-:Y:S01]  /*5580*/  SHF.R.U32.HI R5, RZ, UR8, R5 ;  /* 0x00000008ff057c19 */ /* 0x000fe20008011605 */
[----:B------:R-:W-:-:S03]  /*5590*/  ULDC UR8, c[0x0][0x758] ;  /* 0x0001d60000087ab9 */ /* 0x000fc60000000800 */
[--C-:B------:R-:W-:Y:S02]  /*55a0*/  SHF.R.U64 R19, R20, UR8, R5.reuse ;  /* 0x0000000814137c19 */ /* 0x100fe40008001205 */
[----:B------:R-:W-:-:S03]  /*55b0*/  SHF.R.U32.HI R23, RZ, UR8, R5 ;  /* 0x00000008ff177c19 */ /* 0x000fc60008011605 */
[----:B------:R-:W-:Y:S02]  /*55c0*/  IMAD.MOV.U32 R4, RZ, RZ, R19 ;  /* 0x000000ffff047224 */ /* 0x000fe400078e0013 */
[----:B------:R-:W-:Y:S01]  /*55d0*/  IMAD.MOV.U32 R5, RZ, RZ, R23 ;  /* 0x000000ffff057224 */ /* 0x000fe200078e0017 */
[----:B0-----:R-:W-:Y:S06]  /*55e0*/  @!P1 BRA `(.L_x_102) ;  /* 0x0000000000289947 */ /* 0x001fec0003800000 */
        /* <DEDUP_REMOVED lines=10> */
.L_x_102:
[----:B------:R-:W-:Y:S01]  /*5690*/  ULDC UR8, c[0x0][0x748] ;  /* 0x0001d20000087ab9 */ /* 0x000fe20000000800 */
[----:B-1----:R-:W-:Y:S01]  /*56a0*/  IMAD.MOV R22, RZ, RZ, -R22 ;  /* 0x000000ffff167224 */ /* 0x002fe200078e0a16 */
[----:B------:R-:W-:Y:S01]  /*56b0*/  SHF.R.U64 R5, R4, UR8, R5 ;  /* 0x0000000804057c19 */ /* 0x000fe20008001205 */
[----:B------:R-:W-:Y:S01]  /*56c0*/  ULDC UR8, c[0x0][0x738] ;  /* 0x0001ce0000087ab9 */ /* 0x000fe20000000800 */
[----:B------:R-:W-:Y:S01]  /*56d0*/  LOP3.LUT R4, R20, UR7, RZ, 0xc0, !PT ;  /* 0x0000000714047c12 */ /* 0x000fe2000f8ec0ff */
[----:B--2---:R-:W-:Y:S01]  /*56e0*/  @P3 IMAD R17, R21, R22, R6 ;  /* 0x0000001615113224 */ /* 0x004fe200078e0206 */
[----:B------:R-:W-:Y:S01]  /*56f0*/  LOP3.LUT R18, R18, UR4, RZ, 0xc0, !PT ;  /* 0x0000000412127c12 */ /* 0x000fe2000f8ec0ff */
[----:B------:R-:W-:Y:S01]  /*5700*/  IMAD.MOV R6, RZ, RZ, -R5 ;  /* 0x000000ffff067224 */ /* 0x000fe200078e0a05 */
[----:B------:R-:W-:Y:S01]  /*5710*/  ULDC UR9, c[0x0][0x710] ;  /* 0x0001c40000097ab9 */ /* 0x000fe20000000800 */
[----:B------:R-:W-:Y:S02]  /*5720*/  IMAD R4, R5, UR5, R4 ;  /* 0x0000000505047c24 */ /* 0x000fe4000f8e0204 */
[----:B------:R-:W-:Y:S01]  /*5730*/  IMAD R19, R6, UR8, R19 ;  /* 0x0000000806137c24 */ /* 0x000fe2000f8e0213 */
[----:B------:R-:W-:Y:S01]  /*5740*/  ULDC UR8, c[0x0][0x700] ;  /* 0x0001c00000087ab9 */ /* 0x000fe20000000800 */
[----:B------:R-:W-:-:S02]  /*5750*/  IMAD R17, R4, UR9, R17 ;  /* 0x0000000904117c24 */ /* 0x000fc4000f8e0211 */
[----:B------:R-:W-:Y:S02]  /*5760*/  IMAD R6, R19, UR8, R18 ;  /* 0x0000000813067c24 */ /* 0x000fe4000f8e0212 */
[----:B------:R-:W-:Y:S02]  /*5770*/  IMAD.MOV.U32 R10, RZ, RZ, 0x1 ;  /* 0x00000001ff0a7424 */ /* 0x000fe400078e00ff */
[----:B------:R-:W-:Y:S01]  /*5780*/  IMAD.MOV.U32 R5, RZ, RZ, R16 ;  /* 0x000000ffff057224 */ /* 0x000fe200078e0010 */
[----:B------:R-:W-:Y:S02]  /*5790*/  SEL R4, R6, R17, !P3 ;  /* 0x0000001106047207 */ /* 0x000fe40005800000 */
[----:B------:R-:W-:-:S07]  /*57a0*/  SEL R6, R17, R6, !P3 ;  /* 0x0000000611067207 */ /* 0x000fce0005800000 */
.L_x_100:
[----:B------:R-:W-:Y:S05]  /*57b0*/  BSYNC B1 ;  /* 0x0000000000017941 */ /* 0x000fea0003800000 */
.L_x_99:
[----:B------:R-:W-:-:S13]  /*57c0*/  LOP3.LUT P1, RZ, R10, 0xff, RZ, 0xc0, !PT ;  /* 0x000000ff0aff7812 */ /* 0x000fda000782c0ff */
[----:B------:R-:W-:Y:S05]  /*57d0*/  @P1 BRA `(.L_x_103) ;  /* 0xfffffff000f01947 */ /* 0x000fea000383ffff */
[----:B------:R-:W-:Y:S05]  /*57e0*/  BSYNC B0 ;  /* 0x0000000000007941 */ /* 0x000fea0003800000 */
.L_x_91:
[----:B------:R-:W-:-:S03]  /*57f0*/  UMOV UR8, 0xffffffff ;  /* 0xffffffff00087882 */ /* 0x000fc60000000000 */
[----:B------:R-:W-:Y:S05]  /*5800*/  BRA.DIV UR8, `(.L_x_104) ;  /* 0x0000000608e87947 */ /* 0x000fea000b800000 */
[----:B------:R-:W-:-:S13]  /*5810*/  ELECT P0, URZ, PT ;  /* 0x00000000003f782f */ /* 0x000fda0003800000 */
.L_x_125:
[----:B------:R-:W-:Y:S04]  /*5820*/  BSSY B0, `(.L_x_105) ;  /* 0x0000058000007945 */ /* 0x000fe80003800000 */
[----:B------:R-:W-:Y:S05]  /*5830*/  @!P0 BRA `(.L_x_106) ;  /* 0x0000000400588947 */ /* 0x000fea0003800000 */
[----:B------:R-:W-:-:S04]  /*5840*/  LOP3.LUT R7, R7, 0x2, RZ, 0xfc, !PT ;  /* 0x0000000207077812 */ /* 0x000fc800078efcff */
[----:B------:R-:W-:-:S13]  /*5850*/  ISETP.NE.AND P0, PT, R7, 0x3, PT ;  /* 0x000000030700780c */ /* 0x000fda0003f05270 */
[----:B------:R-:W-:Y:S05]  /*5860*/  @!P0 BRA `(.L_x_107) ;  /* 0x0000000000048947 */ /* 0x000fea0003800000 */
[----:B------:R-:W-:Y:S01]  /*5870*/  BPT.TRAP 0x1 ;  /* 0x000000040000795c */ /* 0x000fe20000300000 */
.L_x_107:
[----:B------:R-:W0:Y:S01]  /*5880*/  S2R R3, SR_CgaCtaId ;  /* 0x0000000000037919 */ /* 0x000e220000008800 */
[----:B------:R-:W-:Y:S02]  /*5890*/  MOV R0, 0x400 ;  /* 0x0000040000007802 */ /* 0x000fe40000000f00 */
[----:B------:R-:W-:Y:S02]  /*58a0*/  SHF.L.U32 R2, R12, 0x1f, RZ ;  /* 0x0000001f0c027819 */ /* 0x000fe400000006ff */
[----:B0-----:R-:W-:-:S05]  /*58b0*/  LEA R0, R3, R0, 0x18 ;  /* 0x0000000003007211 */ /* 0x001fca00078ec0ff */
[----:B------:R-:W-:-:S04]  /*58c0*/  VIADD R0, R0, 0x48 ;  /* 0x0000004800007836 */ /* 0x000fc80000000000 */
[C---:B------:R-:W-:Y:S02]  /*58d0*/  IMAD R5, R15.reuse, 0x8, R0 ;  /* 0x000000080f057824 */ /* 0x040fe400078e0200 */
[----:B------:R-:W-:Y:S02]  /*58e0*/  VIADD R15, R15, 0x1 ;  /* 0x000000010f0f7836 */ /* 0x000fe40000000000 */
[----:B------:R-:W0:Y:S03]  /*58f0*/  SYNCS.PHASECHK.TRANS64.TRYWAIT P0, [R5+URZ], R2 ;  /* 0x00000002050075a7 */ /* 0x000e26000800017f */
[----:B------:R-:W-:-:S04]  /*5900*/  ISETP.NE.AND P1, PT, R15, 0x9, PT ;  /* 0x000000090f00780c */ /* 0x000fc80003f25270 */
[----:B------:R-:W-:Y:S02]  /*5910*/  SEL R3, RZ, 0x1, P1 ;  /* 0x00000001ff037807 */ /* 0x000fe40000800000 */
[----:B------:R-:W-:Y:S02]  /*5920*/  SEL R15, R15, RZ, P1 ;  /* 0x000000ff0f0f7207 */ /* 0x000fe40000800000 */
[----:B------:R-:W-:-:S03]  /*5930*/  LOP3.LUT R12, R12, R3, RZ, 0x3c, !PT ;  /* 0x000000030c0c7212 */ /* 0x000fc600078e3cff */
[----:B------:R-:W-:Y:S01]  /*5940*/  IMAD R7, R15, 0x8, R0 ;  /* 0x000000080f077824 */ /* 0x000fe200078e0200 */
[----:B------:R-:W-:Y:S01]  /*5950*/  SHF.L.U32 R4, R12, 0x1f, RZ ;  /* 0x0000001f0c047819 */ /* 0x000fe200000006ff */
[----:B0-----:R-:W-:Y:S06]  /*5960*/  @!P0 BRA `(.L_x_108) ;  /* 0x0000000400b48947 */ /* 0x001fec0003800000 */
.L_x_126:
[----:B------:R-:W1:Y:S01]  /*5970*/  SYNCS.PHASECHK.TRANS64.TRYWAIT P0, [R7+URZ], R4 ;  /* 0x00000004070075a7 */ /* 0x000e62000800017f */
[----:B0-----:R-:W-:-:S05]  /*5980*/  VIADD R2, R15, 0x1 ;  /* 0x000000010f027836 */ /* 0x001fca0000000000 */
[----:B------:R-:W-:-:S04]  /*5990*/  ISETP.NE.AND P1, PT, R2, 0x9, PT ;  /* 0x000000090200780c */ /* 0x000fc80003f25270 */
[----:B------:R-:W-:Y:S02]  /*59a0*/  SEL R3, RZ, 0x1, P1 ;  /* 0x00000001ff037807 */ /* 0x000fe40000800000 */
[----:B------:R-:W-:Y:S02]  /*59b0*/  SEL R9, R2, RZ, P1 ;  /* 0x000000ff02097207 */ /* 0x000fe40000800000 */
[----:B------:R-:W-:-:S03]  /*59c0*/  LOP3.LUT R12, R12, R3, RZ, 0x3c, !PT ;  /* 0x000000030c0c7212 */ /* 0x000fc600078e3cff */
[----:B------:R-:W-:Y:S01]  /*59d0*/  IMAD R6, R9, 0x8, R0 ;  /* 0x0000000809067824 */ /* 0x000fe200078e0200 */
[----:B------:R-:W-:Y:S01]  /*59e0*/  SHF.L.U32 R5, R12, 0x1f, RZ ;  /* 0x0000001f0c057819 */ /* 0x000fe200000006ff */
[----:B-1----:R-:W-:Y:S06]  /*59f0*/  @!P0 BRA `(.L_x_109) ;  /* 0x0000000400a48947 */ /* 0x002fec0003800000 */
.L_x_127:
[----:B------:R-:W1:Y:S01]  /*5a00*/  SYNCS.PHASECHK.TRANS64.TRYWAIT P0, [R6+URZ], R5 ;  /* 0x00000005060075a7 */ /* 0x000e62000800017f */
[----:B------:R-:W-:-:S05]  /*5a10*/  VIADD R2, R9, 0x1 ;  /* 0x0000000109027836 */ /* 0x000fca0000000000 */
[----:B------:R-:W-:-:S04]  /*5a20*/  ISETP.NE.AND P1, PT, R2, 0x9, PT ;  /* 0x000000090200780c */ /* 0x000fc80003f25270 */
[----:B------:R-:W-:Y:S02]  /*5a30*/  SEL R3, RZ, 0x1, P1 ;  /* 0x00000001ff037807 */ /* 0x000fe40000800000 */
[----:B0-----:R-:W-:Y:S02]  /*5a40*/  SEL R7, R2, RZ, P1 ;  /* 0x000000ff02077207 */ /* 0x001fe40000800000 */
[----:B------:R-:W-:-:S03]  /*5a50*/  LOP3.LUT R12, R12, R3, RZ, 0x3c, !PT ;  /* 0x000000030c0c7212 */ /* 0x000fc600078e3cff */
[----:B------:R-:W-:Y:S01]  /*5a60*/  IMAD R9, R7, 0x8, R0 ;  /* 0x0000000807097824 */ /* 0x000fe200078e0200 */
[----:B------:R-:W-:Y:S01]  /*5a70*/  SHF.L.U32 R4, R12, 0x1f, RZ ;  /* 0x0000001f0c047819 */ /* 0x000fe200000006ff */
[----:B-1----:R-:W-:Y:S06]  /*5a80*/  @!P0 BRA `(.L_x_110) ;  /* 0x0000000400948947 */ /* 0x002fec0003800000 */
.L_x_128:
[----:B------:R-:W1:Y:S01]  /*5a90*/  SYNCS.PHASECHK.TRANS64.TRYWAIT P0, [R9+URZ], R4 ;  /* 0x00000004090075a7 */ /* 0x000e62000800017f */
[----:B------:R-:W-:-:S05]  /*5aa0*/  VIADD R2, R7, 0x1 ;  /* 0x0000000107027836 */ /* 0x000fca0000000000 */
[----:B------:R-:W-:-:S04]  /*5ab0*/  ISETP.NE.AND P1, PT, R2, 0x9, PT ;  /* 0x000000090200780c */ /* 0x000fc80003f25270 */
[----:B------:R-:W-:Y:S02]  /*5ac0*/  SEL R3, RZ, 0x1, P1 ;  /* 0x00000001ff037807 */ /* 0x000fe40000800000 */
[----:B------:R-:W-:Y:S02]  /*5ad0*/  SEL R7, R2, RZ, P1 ;  /* 0x000000ff02077207 */ /* 0x000fe40000800000 */
[----:B------:R-:W-:-:S03]  /*5ae0*/  LOP3.LUT R12, R12, R3, RZ, 0x3c, !PT ;  /* 0x000000030c0c7212 */ /* 0x000fc600078e3cff */
[----:B0-----:R-:W-:Y:S01]  /*5af0*/  IMAD R6, R7, 0x8, R0 ;  /* 0x0000000807067824 */ /* 0x001fe200078e0200 */
[----:B------:R-:W-:Y:S01]  /*5b00*/  SHF.L.U32 R5, R12, 0x1f, RZ ;  /* 0x0000001f0c057819 */ /* 0x000fe200000006ff */
[----:B-1----:R-:W-:Y:S06]  /*5b10*/  @!P0 BRA `(.L_x_111) ;  /* 0x0000000400848947 */ /* 0x002fec0003800000 */
.L_x_129:
        /* <DEDUP_REMOVED lines=9> */
.L_x_130:
[----:B------:R-:W1:Y:S01]  /*5bb0*/  SYNCS.PHASECHK.TRANS64.TRYWAIT P0, [R9+URZ], R4 ;  /* 0x00000004090075a7 */ /* 0x000e62000800017f */
[----:B------:R-:W-:-:S05]  /*5bc0*/  VIADD R2, R7, 0x1 ;  /* 0x0000000107027836 */ /* 0x000fca0000000000 */
[----:B------:R-:W-:-:S04]  /*5bd0*/  ISETP.NE.AND P1, PT, R2, 0x9, PT ;  /* 0x000000090200780c */ /* 0x000fc80003f25270 */
[----:B------:R-:W-:Y:S02]  /*5be0*/  SEL R3, RZ, 0x1, P1 ;  /* 0x00000001ff037807 */ /* 0x000fe40000800000 */
[----:B------:R-:W-:Y:S02]  /*5bf0*/  SEL R7, R2, RZ, P1 ;  /* 0x000000ff02077207 */ /* 0x000fe40000800000 */
[----:B------:R-:W-:-:S03]  /*5c00*/  LOP3.LUT R12, R12, R3, RZ, 0x3c, !PT ;  /* 0x000000030c0c7212 */ /* 0x000fc600078e3cff */
[----:B------:R-:W-:Y:S01]  /*5c10*/  IMAD R8, R7, 0x8, R0 ;  /* 0x0000000807087824 */ /* 0x000fe200078e0200 */
[----:B0-----:R-:W-:Y:S01]  /*5c20*/  SHF.L.U32 R5, R12, 0x1f, RZ ;  /* 0x0000001f0c057819 */ /* 0x001fe200000006ff */
[----:B-1----:R-:W-:Y:S06]  /*5c30*/  @!P0 BRA `(.L_x_113) ;  /* 0x0000000400648947 */ /* 0x002fec0003800000 */
.L_x_131:
[----:B------:R-:W1:Y:S01]  /*5c40*/  SYNCS.PHASECHK.TRANS64.TRYWAIT P0, [R8+URZ], R5 ;  /* 0x00000005080075a7 */ /* 0x000e62000800017f */
[----:B------:R-:W-:-:S05]  /*5c50*/  VIADD R2, R7, 0x1 ;  /* 0x0000000107027836 */ /* 0x000fca0000000000 */
[----:B------:R-:W-:-:S04]  /*5c60*/  ISETP.NE.AND P1, PT, R2, 0x9, PT ;  /* 0x000000090200780c */ /* 0x000fc80003f25270 */
[----:B------:R-:W-:Y:S02]  /*5c70*/  SEL R3, RZ, 0x1, P1 ;  /* 0x00000001ff037807 */ /* 0x000fe40000800000 */
[----:B------:R-:W-:Y:S02]  /*5c80*/  SEL R7, R2, RZ, P1 ;  /* 0x000000ff02077207 */ /* 0x000fe40000800000 */
[----:B0-----:R-:W-:-:S03]  /*5c90*/  LOP3.LUT R9, R12, R3, RZ, 0x3c, !PT ;  /* 0x000000030c097212 */ /* 0x001fc600078e3cff */
[----:B------:R-:W-:Y:S01]  /*5ca0*/  IMAD R11, R7, 0x8, R0 ;  /* 0x00000008070b7824 */ /* 0x000fe200078e0200 */
[----:B------:R-:W-:Y:S01]  /*5cb0*/  SHF.L.U32 R6, R9, 0x1f, RZ ;  /* 0x0000001f09067819 */ /* 0x000fe200000006ff */
[----:B-1----:R-:W-:Y:S06]  /*5cc0*/  @!P0 BRA `(.L_x_114) ;  /* 0x0000000400548947 */ /* 0x002fec0003800000 */
.L_x_132:
[----:B------:R-:W1:Y:S01]  /*5cd0*/  SYNCS.PHASECHK.TRANS64.TRYWAIT P0, [R11+URZ], R6 ;  /* 0x000000060b0075a7 */ /* 0x000e62000800017f */
[----:B------:R-:W-:-:S05]  /*5ce0*/  VIADD R2, R7, 0x1 ;  /* 0x0000000107027836 */ /* 0x000fca0000000000 */
[----:B------:R-:W-:-:S04]  /*5cf0*/  ISETP.NE.AND P1, PT, R2, 0x9, PT ;  /* 0x000000090200780c */ /* 0x000fc80003f25270 */
[----:B------:R-:W-:Y:S02]  /*5d00*/  SEL R4, RZ, 0x1, P1 ;  /* 0x00000001ff047807 */ /* 0x000fe40000800000 */
[----:B------:R-:W-:Y:S02]  /*5d10*/  SEL R3, R2, RZ, P1 ;  /* 0x000000ff02037207 */ /* 0x000fe40000800000 */
[----:B------:R-:W-:Y:S01]  /*5d20*/  LOP3.LUT R4, R9, R4, RZ, 0x3c, !PT ;  /* 0x0000000409047212 */ /* 0x000fe200078e3cff */
[----:B-1----:R-:W-:Y:S06]  /*5d30*/  @!P0 BRA `(.L_x_115) ;  /* 0x00000004004c8947 */ /* 0x002fec0003800000 */
.L_x_133:
[----:B------:R-:W-:Y:S01]  /*5d40*/  IMAD R3, R3, 0x8, R0 ;  /* 0x0000000803037824 */ /* 0x000fe200078e0200 */
[----:B------:R-:W-:-:S07]  /*5d50*/  SHF.L.U32 R0, R4, 0x1f, RZ ;  /* 0x0000001f04007819 */ /* 0x000fce00000006ff */
.L_x_116:
[----:B--2---:R2:W3:Y:S02]  /*5d60*/  SYNCS.PHASECHK.TRANS64.TRYWAIT P0, [R3+URZ], R0 ;  /* 0x00000000030075a7 */ /* 0x0044e4000800017f */
[----:B---3--:R-:W-:Y:S05]  /*5d70*/  @!P0 NANOSLEEP.SYNCS 0x989680 ;  /* 0x009896800000895d */ /* 0x008fea0003900000 */
[----:B------:R-:W3:Y:S02]  /*5d80*/  @!P0 SYNCS.PHASECHK.TRANS64 P0, [R3+URZ], R0 ;  /* 0x00000000030085a7 */ /* 0x000ee4000800007f */
[----:B---3--:R-:W-:Y:S05]  /*5d90*/  @!P0 BRA `(.L_x_116) ;  /* 0xfffffffc00f08947 */ /* 0x008fea000383ffff */
.L_x_106:
[----:B------:R-:W-:Y:S05]  /*5da0*/  BSYNC B0 ;  /* 0x0000000000007941 */ /* 0x000fea0003800000 */
.L_x_105:
[----:B------:R-:W-:Y:S05]  /*5db0*/  EXIT ;  /* 0x000000000000794d */ /* 0x000fea0003800000 */
.L_x_16:
[----:B0-----:R-:W-:-:S04]  /*5dc0*/  IMAD.U32 R19, RZ, RZ, UR12 ;  /* 0x0000000cff137e24 */ /* 0x001fc8000f8e00ff */
[----:B------:R0:W1:Y:S03]  /*5dd0*/  SYNCS.PHASECHK.TRANS64.TRYWAIT P0, [R19+URZ+-0x8], R18 ;  /* 0xfffff812130075a7 */ /* 0x000066000800017f */
[----:B-1----:R-:W-:Y:S05]  /*5de0*/  @!P0 NANOSLEEP.SYNCS 0x989680 ;  /* 0x009896800000895d */ /* 0x002fea0003900000 */
[----:B------:R-:W1:Y:S02]  /*5df0*/  @!P0 SYNCS.PHASECHK.TRANS64 P0, [R19+URZ+-0x8], R18 ;  /* 0xfffff812130085a7 */ /* 0x000e64000800007f */
[----:B-1----:R-:W-:Y:S05]  /*5e00*/  @!P0 BRA `(.L_x_16) ;  /* 0xfffffffc00ec8947 */ /* 0x002fea000383ffff */
[----:B------:R-:W-:Y:S05]  /*5e10*/  BRA `(.L_x_117) ;  /* 0xffffffb400f87947 */ /* 0x000fea000383ffff */
.L_x_21:
[----:B-1----:R-:W-:-:S04]  /*5e20*/  IMAD.U32 R20, RZ, RZ, UR8 ;  /* 0x00000008ff147e24 */ /* 0x002fc8000f8e00ff */
[----:B------:R1:W2:Y:S03]  /*5e30*/  SYNCS.PHASECHK.TRANS64.TRYWAIT P0, [R20+URZ], R19 ;  /* 0x00000013140075a7 */ /* 0x0002a6000800017f */
[----:B--2---:R-:W-:Y:S05]  /*5e40*/  @!P0 NANOSLEEP.SYNCS 0x989680 ;  /* 0x009896800000895d */ /* 0x004fea0003900000 */
[----:B------:R-:W2:Y:S02]  /*5e50*/  @!P0 SYNCS.PHASECHK.TRANS64 P0, [R20+URZ], R19 ;  /* 0x00000013140085a7 */ /* 0x000ea4000800007f */
[----:B--2---:R-:W-:Y:S05]  /*5e60*/  @!P0 BRA `(.L_x_21) ;  /* 0xfffffffc00ec8947 */ /* 0x004fea000383ffff */
[----:B------:R-:W-:Y:S05]  /*5e70*/  BRA `(.L_x_20) ;  /* 0xffffffb800647947 */ /* 0x000fea000383ffff */
.L_x_25:
[----:B0-----:R-:W-:-:S04]  /*5e80*/  IMAD.U32 R19, RZ, RZ, UR12 ;  /* 0x0000000cff137e24 */ /* 0x001fc8000f8e00ff */
[----:B------:R0:W1:Y:S03]  /*5e90*/  SYNCS.PHASECHK.TRANS64.TRYWAIT P0, [R19+URZ+0x8], R18 ;  /* 0x00000812130075a7 */ /* 0x000066000800017f */
[----:B-1----:R-:W-:Y:S05]  /*5ea0*/  @!P0 NANOSLEEP.SYNCS 0x989680 ;  /* 0x009896800000895d */ /* 0x002fea0003900000 */
[----:B------:R-:W1:Y:S02]  /*5eb0*/  @!P0 SYNCS.PHASECHK.TRANS64 P0, [R19+URZ+0x8], R18 ;  /* 0x00000812130085a7 */ /* 0x000e64000800007f */
[----:B-1----:R-:W-:Y:S05]  /*5ec0*/  @!P0 BRA `(.L_x_25) ;  /* 0xfffffffc00ec8947 */ /* 0x002fea000383ffff */
[----:B------:R-:W-:Y:S05]  /*5ed0*/  BRA `(.L_x_118) ;  /* 0xffffffbc00547947 */ /* 0x000fea000383ffff */
.L_x_92:
[----:B------:R-:W-:Y:S01]  /*5ee0*/  BSSY B1, `(.L_x_119) ;  /* 0x0000006000017945 */ /* 0x000fe20003800000 */
[----:B------:R-:W-:-:S07]  /*5ef0*/  IMAD.MOV.U32 R10, RZ, RZ, -0x1 ;  /* 0xffffffffff0a7424 */ /* 0x000fce00078e00ff */
[----:B------:R-:W-:Y:S05]  /*5f00*/  WARPSYNC.COLLECTIVE R10, `(.L_x_120) ;  /* 0x000000000a0c7348 */ /* 0x000fea0003c00000 */
[----:B------:R-:W-:Y:S02]  /*5f10*/  ELECT P1, UR62, PT ;  /* 0x00000000003e782f */ /* 0x000fe40003820000 */
[----:B------:R-:W-:Y:S01]  /*5f20*/  MOV R10, UR62 ;  /* 0x0000003e000a7c02 */ /* 0x000fe20008000f00 */
[----:B------:R-:W-:Y:S10]  /*5f30*/  ENDCOLLECTIVE ;  /* 0x000000000000791b */ /* 0x000ff40003800000 */
.L_x_120:
[----:B------:R-:W-:Y:S05]  /*5f40*/  BSYNC B1 ;  /* 0x0000000000017941 */ /* 0x000fea0003800000 */
.L_x_119:
[----:B------:R-:W-:Y:S05]  /*5f50*/  BRA `(.L_x_121) ;  /* 0xffffffec001c7947 */ /* 0x000fea000383ffff */
.L_x_95:
[----:B-1----:R1:W2:Y:S02]  /*5f60*/  SYNCS.PHASECHK.TRANS64.TRYWAIT P1, [R18+URZ+0x48], R11 ;  /* 0x0000480b120075a7 */ /* 0x0022a4000802017f */
[----:B--2---:R-:W-:Y:S05]  /*5f70*/  @!P1 NANOSLEEP.SYNCS 0x989680 ;  /* 0x009896800000995d */ /* 0x004fea0003900000 */
[----:B------:R-:W2:Y:S02]  /*5f80*/  @!P1 SYNCS.PHASECHK.TRANS64 P1, [R18+URZ+0x48], R11 ;  /* 0x0000480b120095a7 */ /* 0x000ea4000802007f */
[----:B--2---:R-:W-:Y:S05]  /*5f90*/  @!P1 BRA `(.L_x_95) ;  /* 0xfffffffc00f09947 */ /* 0x004fea000383ffff */
[----:B------:R-:W-:Y:S05]  /*5fa0*/  BRA `(.L_x_122) ;  /* 0xffffffec00587947 */ /* 0x000fea000383ffff */
.L_x_104:
[----:B------:R-:W-:Y:S01]  /*5fb0*/  BSSY B0, `(.L_x_123) ;  /* 0x0000006000007945 */ /* 0x000fe20003800000 */
[----:B------:R-:W-:-:S07]  /*5fc0*/  IMAD.MOV.U32 R10, RZ, RZ, -0x1 ;  /* 0xffffffffff0a7424 */ /* 0x000fce00078e00ff */
[----:B------:R-:W-:Y:S05]  /*5fd0*/  WARPSYNC.COLLECTIVE R10, `(.L_x_124) ;  /* 0x000000000a0c7348 */ /* 0x000fea0003c00000 */
[----:B------:R-:W-:Y:S02]  /*5fe0*/  ELECT P1, UR62, PT ;  /* 0x00000000003e782f */ /* 0x000fe40003820000 */
[----:B------:R-:W-:Y:S01]  /*5ff0*/  MOV R10, UR62 ;  /* 0x0000003e000a7c02 */ /* 0x000fe20008000f00 */
[----:B------:R-:W-:Y:S10]  /*6000*/  ENDCOLLECTIVE ;  /* 0x000000000000791b */ /* 0x000ff40003800000 */
.L_x_124:
[----:B------:R-:W-:Y:S05]  /*6010*/  BSYNC B0 ;  /* 0x0000000000007941 */ /* 0x000fea0003800000 */
.L_x_123:
[----:B------:R-:W-:Y:S01]  /*6020*/  PLOP3.LUT P0, PT, P1, PT, PT, 0x80, 0x0 ;  /* 0x000000000000781c */ /* 0x000fe20000f0f070 */
[----:B------:R-:W-:-:S12]  /*6030*/  BRA `(.L_x_125) ;  /* 0xfffffff400f87947 */ /* 0x000fd8000383ffff */
.L_x_108:
[----:B0-----:R0:W1:Y:S02]  /*6040*/  SYNCS.PHASECHK.TRANS64.TRYWAIT P0, [R5+URZ], R2 ;  /* 0x00000002050075a7 */ /* 0x001064000800017f */
[----:B-1----:R-:W-:Y:S05]  /*6050*/  @!P0 NANOSLEEP.SYNCS 0x989680 ;  /* 0x009896800000895d */ /* 0x002fea0003900000 */
[----:B------:R-:W1:Y:S02]  /*6060*/  @!P0 SYNCS.PHASECHK.TRANS64 P0, [R5+URZ], R2 ;  /* 0x00000002050085a7 */ /* 0x000e64000800007f */
[----:B-1----:R-:W-:Y:S05]  /*6070*/  @!P0 BRA `(.L_x_108) ;  /* 0xfffffffc00f08947 */ /* 0x002fea000383ffff */
[----:B------:R-:W-:Y:S05]  /*6080*/  BRA `(.L_x_126) ;  /* 0xfffffff800387947 */ /* 0x000fea000383ffff */
.L_x_109:
[----:B0-----:R0:W1:Y:S02]  /*6090*/  SYNCS.PHASECHK.TRANS64.TRYWAIT P0, [R7+URZ], R4 ;  /* 0x00000004070075a7 */ /* 0x001064000800017f */
[----:B-1----:R-:W-:Y:S05]  /*60a0*/  @!P0 NANOSLEEP.SYNCS 0x989680 ;  /* 0x009896800000895d */ /* 0x002fea0003900000 */
[----:B------:R-:W1:Y:S02]  /*60b0*/  @!P0 SYNCS.PHASECHK.TRANS64 P0, [R7+URZ], R4 ;  /* 0x00000004070085a7 */ /* 0x000e64000800007f */
[----:B-1----:R-:W-:Y:S05]  /*60c0*/  @!P0 BRA `(.L_x_109) ;  /* 0xfffffffc00f08947 */ /* 0x002fea000383ffff */
[----:B------:R-:W-:Y:S05]  /*60d0*/  BRA `(.L_x_127) ;  /* 0xfffffff800487947 */ /* 0x000fea000383ffff */
.L_x_110:
[----:B0-----:R0:W1:Y:S02]  /*60e0*/  SYNCS.PHASECHK.TRANS64.TRYWAIT P0, [R6+URZ], R5 ;  /* 0x00000005060075a7 */ /* 0x001064000800017f */
[----:B-1----:R-:W-:Y:S05]  /*60f0*/  @!P0 NANOSLEEP.SYNCS 0x989680 ;  /* 0x009896800000895d */ /* 0x002fea0003900000 */
[----:B------:R-:W1:Y:S02]  /*6100*/  @!P0 SYNCS.PHASECHK.TRANS64 P0, [R6+URZ], R5 ;  /* 0x00000005060085a7 */ /* 0x000e64000800007f */
[----:B-1----:R-:W-:Y:S05]  /*6110*/  @!P0 BRA `(.L_x_110) ;  /* 0xfffffffc00f08947 */ /* 0x002fea000383ffff */
[----:B------:R-:W-:Y:S05]  /*6120*/  BRA `(.L_x_128) ;  /* 0xfffffff800587947 */ /* 0x000fea000383ffff */
.L_x_111:
[----:B0-----:R0:W1:Y:S02]  /*6130*/  SYNCS.PHASECHK.TRANS64.TRYWAIT P0, [R9+URZ], R4 ;  /* 0x00000004090075a7 */ /* 0x001064000800017f */
[----:B-1----:R-:W-:Y:S05]  /*6140*/  @!P0 NANOSLEEP.SYNCS 0x989680 ;  /* 0x009896800000895d */ /* 0x002fea0003900000 */
[----:B------:R-:W1:Y:S02]  /*6150*/  @!P0 SYNCS.PHASECHK.TRANS64 P0, [R9+URZ], R4 ;  /* 0x00000004090085a7 */ /* 0x000e64000800007f */
[----:B-1----:R-:W-:Y:S05]  /*6160*/  @!P0 BRA `(.L_x_111) ;  /* 0xfffffffc00f08947 */ /* 0x002fea000383ffff */
[----:B------:R-:W-:Y:S05]  /*6170*/  BRA `(.L_x_129) ;  /* 0xfffffff800687947 */ /* 0x000fea000383ffff */
.L_x_112:
[----:B0-----:R0:W1:Y:S02]  /*6180*/  SYNCS.PHASECHK.TRANS64.TRYWAIT P0, [R6+URZ], R5 ;  /* 0x00000005060075a7 */ /* 0x001064000800017f */
[----:B-1----:R-:W-:Y:S05]  /*6190*/  @!P0 NANOSLEEP.SYNCS 0x989680 ;  /* 0x009896800000895d */ /* 0x002fea0003900000 */
[----:B------:R-:W1:Y:S02]  /*61a0*/  @!P0 SYNCS.PHASECHK.TRANS64 P0, [R6+URZ], R5 ;  /* 0x00000005060085a7 */ /* 0x000e64000800007f */
[----:B-1----:R-:W-:Y:S05]  /*61b0*/  @!P0 BRA `(.L_x_112) ;  /* 0xfffffffc00f08947 */ /* 0x002fea000383ffff */
[----:B------:R-:W-:Y:S05]  /*61c0*/  BRA `(.L_x_130) ;  /* 0xfffffff800787947 */ /* 0x000fea000383ffff */
.L_x_113:
[----:B0-----:R0:W1:Y:S02]  /*61d0*/  SYNCS.PHASECHK.TRANS64.TRYWAIT P0, [R9+URZ], R4 ;  /* 0x00000004090075a7 */ /* 0x001064000800017f */
[----:B-1----:R-:W-:Y:S05]  /*61e0*/  @!P0 NANOSLEEP.SYNCS 0x989680 ;  /* 0x009896800000895d */ /* 0x002fea0003900000 */
[----:B------:R-:W1:Y:S02]  /*61f0*/  @!P0 SYNCS.PHASECHK.TRANS64 P0, [R9+URZ], R4 ;  /* 0x00000004090085a7 */ /* 0x000e64000800007f */
[----:B-1----:R-:W-:Y:S05]  /*6200*/  @!P0 BRA `(.L_x_113) ;  /* 0xfffffffc00f08947 */ /* 0x002fea000383ffff */
[----:B------:R-:W-:Y:S05]  /*6210*/  BRA `(.L_x_131) ;  /* 0xfffffff800887947 */ /* 0x000fea000383ffff */
.L_x_114:
[----:B0-----:R0:W1:Y:S02]  /*6220*/  SYNCS.PHASECHK.TRANS64.TRYWAIT P0, [R8+URZ], R5 ;  /* 0x00000005080075a7 */ /* 0x001064000800017f */
[----:B-1----:R-:W-:Y:S05]  /*6230*/  @!P0 NANOSLEEP.SYNCS 0x989680 ;  /* 0x009896800000895d */ /* 0x002fea0003900000 */
[----:B------:R-:W1:Y:S02]  /*6240*/  @!P0 SYNCS.PHASECHK.TRANS64 P0, [R8+URZ], R5 ;  /* 0x00000005080085a7 */ /* 0x000e64000800007f */
[----:B-1----:R-:W-:Y:S05]  /*6250*/  @!P0 BRA `(.L_x_114) ;  /* 0xfffffffc00f08947 */ /* 0x002fea000383ffff */
[----:B------:R-:W-:Y:S05]  /*6260*/  BRA `(.L_x_132) ;  /* 0xfffffff800987947 */ /* 0x000fea000383ffff */
.L_x_115:
[----:B-1----:R1:W2:Y:S02]  /*6270*/  SYNCS.PHASECHK.TRANS64.TRYWAIT P0, [R11+URZ], R6 ;  /* 0x000000060b0075a7 */ /* 0x0022a4000800017f */
[----:B--2---:R-:W-:Y:S05]  /*6280*/  @!P0 NANOSLEEP.SYNCS 0x989680 ;  /* 0x009896800000895d */ /* 0x004fea0003900000 */
[----:B------:R-:W2:Y:S02]  /*6290*/  @!P0 SYNCS.PHASECHK.TRANS64 P0, [R11+URZ], R6 ;  /* 0x000000060b0085a7 */ /* 0x000ea4000800007f */
[----:B--2---:R-:W-:Y:S05]  /*62a0*/  @!P0 BRA `(.L_x_115) ;  /* 0xfffffffc00f08947 */ /* 0x004fea000383ffff */
[----:B------:R-:W-:Y:S05]  /*62b0*/  BRA `(.L_x_133) ;  /* 0xfffffff800a07947 */ /* 0x000fea000383ffff */
.L_x_134:
[----:B------:R-:W-:-:S00]  /*62c0*/  BRA `(.L_x_134) ;  /* 0xfffffffc00fc7947 */ /* 0x000fc0000383ffff */
[----:B------:R-:W-:-:S00]  /*62d0*/  NOP ;  /* 0x0000000000007918 */ /* 0x000fc00000000000 */
        /* <DEDUP_REMOVED lines=10> */
.L_x_135:


//--------------------- .nv.shared._ZN7cutlass13device_kernelINS_4gemm6kernel13GemmUniversalIN4cute5tupleIJiiiiEEENS1_10collective13CollectiveMmaINS1_40MainloopSm90TmaGmmaWarpSpecializedSparseILi9ENS5_IJNS4_1CILi1EEESB_SB_EEENS1_32KernelTmaWarpSpecializedPingpongEEENS5_IJNSA_ILi64EEESF_NSA_ILi128EEEEEENS_6half_tENS5_IJNS4_6LayoutINS5_IJiNS5_IJNSA_ILi2EEEiEEEiEEENS5_IJlNS5_IJSB_SK_EEElEEEEENSJ_INS5_IJNS5_IJNS5_IJNSA_ILi8EEESK_NSA_ILi4EEEEEEiEEENS5_IJNS5_IJNSA_ILi16EEESK_SR_EEEiEEEiEEENS5_IJNS5_IJNS5_IJSG_SU_NSA_ILi2048EEEEEENSA_ILi8192EEEEEENS5_IJNS5_IJSB_NSA_ILi1024EEENSA_ILi32EEEEEElEEElEEEEEEEESI_NS5_IJlSB_lEEENS4_8TiledMMAINS4_8MMA_AtomIJNS4_4SM904GMMA6SPARSE26GMMA_64x64x32_F32F16F16_SSILNS1D_5MajorE0ELS1G_0ELNS1D_7ScaleInE1ELS1H_1ELNS1D_9SparseSelE0EEEEEENSJ_ISC_NS5_IJNSA_ILi0EEES1L_S1L_EEEEENS5_IJNS4_10UnderscoreES1O_S1O_EEEEENS4_13SM90_TMA_LOADENS4_14ComposedLayoutINS4_7SwizzleILi3ELi4ELi3EEENS4_25smem_sparse_ptr_flag_bitsILi2ELi16EEENSJ_INS5_IJNS5_IJSB_SQ_EEENS5_IJSK_SF_EEEEEENS5_IJNS5_IJS1L_SG_EEESN_EEEEEEEvNS4_8identityES1R_NS1S_IS1U_NS4_18smem_ptr_flag_bitsILi16EEENSJ_INS5_IJSQ_SF_EEENS5_IJSF_SB_EEEEEEEvS24_EENS_8epilogue10collective6detail29Sm90TmaWarpSpecializedAdapterINS2D_15DefaultEpilogueIfNS5_IJSB_llEEES2H_NS2C_6thread17LinearCombinationIfLi1EffLNS2I_9ScaleType4KindE0ELNS_15FloatRoundStyleE2EfEENS1_15EpilogueDefaultEEEEEvvEEEEvNT_6ParamsE --------------------------
	.section	.nv.shared._ZN7cutlass13device_kernelINS_4gemm6kernel13GemmUniversalIN4cute5tupleIJiiiiEEENS1_10collective13CollectiveMmaINS1_40MainloopSm90TmaGmmaWarpSpecializedSparseILi9ENS5_IJNS4_1CILi1EEESB_SB_EEENS1_32KernelTmaWarpSpecializedPingpongEEENS5_IJNSA_ILi64EEESF_NSA_ILi128EEEEEENS_6half_tENS5_IJNS4_6LayoutINS5_IJiNS5_IJNSA_ILi2EEEiEEEiEEENS5_IJlNS5_IJSB_SK_EEElEEEEENSJ_INS5_IJNS5_IJNS5_IJNSA_ILi8EEESK_NSA_ILi4EEEEEEiEEENS5_IJNS5_IJNSA_ILi16EEESK_SR_EEEiEEEiEEENS5_IJNS5_IJNS5_IJSG_SU_NSA_ILi2048EEEEEENSA_ILi8192EEEEEENS5_IJNS5_IJSB_NSA_ILi1024EEENSA_ILi32EEEEEElEEElEEEEEEEESI_NS5_IJlSB_lEEENS4_8TiledMMAINS4_8MMA_AtomIJNS4_4SM904GMMA6SPARSE26GMMA_64x64x32_F32F16F16_SSILNS1D_5MajorE0ELS1G_0ELNS1D_7ScaleInE1ELS1H_1ELNS1D_9SparseSelE0EEEEEENSJ_ISC_NS5_IJNSA_ILi0EEES1L_S1L_EEEEENS5_IJNS4_10UnderscoreES1O_S1O_EEEEENS4_13SM90_TMA_LOADENS4_14ComposedLayoutINS4_7SwizzleILi3ELi4ELi3EEENS4_25smem_sparse_ptr_flag_bitsILi2ELi16EEENSJ_INS5_IJNS5_IJSB_SQ_EEENS5_IJSK_SF_EEEEEENS5_IJNS5_IJS1L_SG_EEESN_EEEEEEEvNS4_8identityES1R_NS1S_IS1U_NS4_18smem_ptr_flag_bitsILi16EEENSJ_INS5_IJSQ_SF_EEENS5_IJSF_SB_EEEEEEEvS24_EENS_8epilogue10collective6detail29Sm90TmaWarpSpecializedAdapterINS2D_15DefaultEpilogueIfNS5_IJSB_llEEES2H_NS2C_6thread17LinearCombinationIfLi1EffLNS2I_9ScaleType4KindE0ELNS_15FloatRoundStyleE2EfEENS1_15EpilogueDefaultEEEEEvvEEEEvNT_6ParamsE,"aw",@nobits
	.sectionflags	@""
	.align	16
	.zero		1024


//--------------------- .nv.shared.reserved.0     --------------------------
	.section	.nv.shared.reserved.0,"aw",@nobits
	.weak		__nv_reservedSMEM_offset_0_alias
	.size		__nv_reservedSMEM_offset_0_alias, 0, 0
	.other		__nv_reservedSMEM_offset_0_alias,@"STO_CUDA_RESERVED_SHARED STV_DEFAULT"
__nv_reservedSMEM_offset_0_alias:
	.zero		0


//--------------------- .nv.global                --------------------------
	.section	.nv.global,"aw",@nobits
.nv.global:
	.type		_ZN39_INTERNAL_50e8b5bf_4_k_cu_85c51e07_31164cute1_E,@object
	.size		_ZN39_INTERNAL_50e8b5bf_4_k_cu_85c51e07_31164cute1_E,(_ZN39_INTERNAL_50e8b5bf_4_k_cu_85c51e07_31164cuda3std3__45__cpo6cbeginE - _ZN39_INTERNAL_50e8b5bf_4_k_cu_85c51e07_31164cute1_E)
_ZN39_INTERNAL_50e8b5bf_4_k_cu_85c51e07_31164cute1_E:
	.zero		1
	.type		_ZN39_INTERNAL_50e8b5bf_4_k_cu_85c51e07_31164cuda3std3__45__cpo6cbeginE,@object
	.size		_ZN39_INTERNAL_50e8b5bf_4_k_cu_85c51e07_31164cuda3std3__45__cpo6cbeginE,(_ZN39_INTERNAL_50e8b5bf_4_k_cu_85c51e07_31164cuda3std3__48in_placeE - _ZN39_INTERNAL_50e8b5bf_4_k_cu_85c51e07_31164cuda3std3__45__cpo6cbeginE)
_ZN39_INTERNAL_50e8b5bf_4_k_cu_85c51e07_31164cuda3std3__45__cpo6cbeginE:
	.zero		1
	.type		_ZN39_INTERNAL_50e8b5bf_4_k_cu_85c51e07_31164cuda3std3__48in_placeE,@object
	.size		_ZN39_INTERNAL_50e8b5bf_4_k_cu_85c51e07_31164cuda3std3__48in_placeE,(_ZN39_INTERNAL_50e8b5bf_4_k_cu_85c51e07_31164cuda3std6ranges3__45__cpo9iter_moveE - _ZN39_INTERNAL_50e8b5bf_4_k_cu_85c51e07_31164cuda3std3__48in_placeE)
_ZN39_INTERNAL_50e8b5bf_4_k_cu_85c51e07_31164cuda3std3__48in_placeE:
	.zero		1
	.type		_ZN39_INTERNAL_50e8b5bf_4_k_cu_85c51e07_31164cuda3std6ranges3__45__cpo9iter_moveE,@object
	.size		_ZN39_INTERNAL_50e8b5bf_4_k_cu_85c51e07_31164cuda3std6ranges3__45__cpo9iter_moveE,(_ZN39_INTERNAL_50e8b5bf_4_k_cu_85c51e07_31164cuda3std3__45__cpo5beginE - _ZN39_INTERNAL_50e8b5bf_4_k_cu_85c51e07_31164cuda3std6ranges3__45__cpo9iter_moveE)
_ZN39_INTERNAL_50e8b5bf_4_k_cu_85c51e07_31164cuda3std6ranges3__45__cpo9iter_moveE:
	.zero		1
	.type		_ZN39_INTERNAL_50e8b5bf_4_k_cu_85c51e07_31164cuda3std3__45__cpo5beginE,@object
	.size		_ZN39_INTERNAL_50e8b5bf_4_k_cu_85c51e07_31164cuda3std3__45__cpo5beginE,(_ZN39_INTERNAL_50e8b5bf_4_k_cu_85c51e07_31164cuda3std3__441_GLOBAL__N__50e8b5bf_4_k_cu_85c51e07_31166ignoreE - _ZN39_INTERNAL_50e8b5bf_4_k_cu_85c51e07_31164cuda3std3__45__cpo5beginE)
_ZN39_INTERNAL_50e8b5bf_4_k_cu_85c51e07_31164cuda3std3__45__cpo5beginE:
	.zero		1
	.type		_ZN39_INTERNAL_50e8b5bf_4_k_cu_85c51e07_31164cuda3std3__441_GLOBAL__N__50e8b5bf_4_k_cu_85c51e07_31166ignoreE,@object
	.size		_ZN39_INTERNAL_50e8b5bf_4_k_cu_85c51e07_31164cuda3std3__441_GLOBAL__N__50e8b5bf_4_k_cu_85c51e07_31166ignoreE,(_ZN39_INTERNAL_50e8b5bf_4_k_cu_85c51e07_31164cute7productE - _ZN39_INTERNAL_50e8b5bf_4_k_cu_85c51e07_31164cuda3std3__441_GLOBAL__N__50e8b5bf_4_k_cu_85c51e07_31166ignoreE)
_ZN39_INTERNAL_50e8b5bf_4_k_cu_85c51e07_31164cuda3std3__441_GLOBAL__N__50e8b5bf_4_k_cu_85c51e07_31166ignoreE:
	.zero		1
	.type		_ZN39_INTERNAL_50e8b5bf_4_k_cu_85c51e07_31164cute7productE,@object
	.size		_ZN39_INTERNAL_50e8b5bf_4_k_cu_85c51e07_31164cute7productE,(_ZN39_INTERNAL_50e8b5bf_4_k_cu_85c51e07_31164cuda3std3__45__cpo3endE - _ZN39_INTERNAL_50e8b5bf_4_k_cu_85c51e07_31164cute7productE)
_ZN39_INTERNAL_50e8b5bf_4_k_cu_85c51e07_31164cute7productE:
	.zero		1
	.type		_ZN39_INTERNAL_50e8b5bf_4_k_cu_85c51e07_31164cuda3std3__45__cpo3endE,@object
	.size		_ZN39_INTERNAL_50e8b5bf_4_k_cu_85c51e07_31164cuda3std3__45__cpo3endE,(_ZN39_INTERNAL_50e8b5bf_4_k_cu_85c51e07_31164cuda3std3__419piecewise_constructE - _ZN39_INTERNAL_50e8b5bf_4_k_cu_85c51e07_31164cuda3std3__45__cpo3endE)
_ZN39_INTERNAL_50e8b5bf_4_k_cu_85c51e07_31164cuda3std3__45__cpo3endE:
	.zero		1
	.type		_ZN39_INTERNAL_50e8b5bf_4_k_cu_85c51e07_31164cuda3std3__419piecewise_constructE,@object
	.size		_ZN39_INTERNAL_50e8b5bf_4_k_cu_85c51e07_31164cuda3std3__419piecewise_constructE,(_ZN39_INTERNAL_50e8b5bf_4_k_cu_85c51e07_31164cuda3std3__45__cpo4cendE - _ZN39_INTERNAL_50e8b5bf_4_k_cu_85c51e07_31164cuda3std3__419piecewise_constructE)
_ZN39_INTERNAL_50e8b5bf_4_k_cu_85c51e07_31164cuda3std3__419piecewise_constructE:
	.zero		1
	.type		_ZN39_INTERNAL_50e8b5bf_4_k_cu_85c51e07_31164cuda3std3__45__cpo4cendE,@object
	.size		_ZN39_INTERNAL_50e8b5bf_4_k_cu_85c51e07_31164cuda3std3__45__cpo4cendE,(_ZN39_INTERNAL_50e8b5bf_4_k_cu_85c51e07_31164cuda3std6ranges3__45__cpo4swapE - _ZN39_INTERNAL_50e8b5bf_4_k_cu_85c51e07_31164cuda3std3__45__cpo4cendE)
_ZN39_INTERNAL_50e8b5bf_4_k_cu_85c51e07_31164cuda3std3__45__cpo4cendE:
	.zero		1
	.type		_ZN39_INTERNAL_50e8b5bf_4_k_cu_85c51e07_31164cuda3std6ranges3__45__cpo4swapE,@object
	.size		_ZN39_INTERNAL_50e8b5bf_4_k_cu_85c51e07_31164cuda3std6ranges3__45__cpo4swapE,(.L_7 - _ZN39_INTERNAL_50e8b5bf_4_k_cu_85c51e07_31164cuda3std6ranges3__45__cpo4swapE)
_ZN39_INTERNAL_50e8b5bf_4_k_cu_85c51e07_31164cuda3std6ranges3__45__cpo4swapE:
	.zero		1
.L_7:


//--------------------- .nv.constant0._ZN7cutlass13device_kernelINS_4gemm6kernel13GemmUniversalIN4cute5tupleIJiiiiEEENS1_10collective13CollectiveMmaINS1_40MainloopSm90TmaGmmaWarpSpecializedSparseILi9ENS5_IJNS4_1CILi1EEESB_SB_EEENS1_32KernelTmaWarpSpecializedPingpongEEENS5_IJNSA_ILi64EEESF_NSA_ILi128EEEEEENS_6half_tENS5_IJNS4_6LayoutINS5_IJiNS5_IJNSA_ILi2EEEiEEEiEEENS5_IJlNS5_IJSB_SK_EEElEEEEENSJ_INS5_IJNS5_IJNS5_IJNSA_ILi8EEESK_NSA_ILi4EEEEEEiEEENS5_IJNS5_IJNSA_ILi16EEESK_SR_EEEiEEEiEEENS5_IJNS5_IJNS5_IJSG_SU_NSA_ILi2048EEEEEENSA_ILi8192EEEEEENS5_IJNS5_IJSB_NSA_ILi1024EEENSA_ILi32EEEEEElEEElEEEEEEEESI_NS5_IJlSB_lEEENS4_8TiledMMAINS4_8MMA_AtomIJNS4_4SM904GMMA6SPARSE26GMMA_64x64x32_F32F16F16_SSILNS1D_5MajorE0ELS1G_0ELNS1D_7ScaleInE1ELS1H_1ELNS1D_9SparseSelE0EEEEEENSJ_ISC_NS5_IJNSA_ILi0EEES1L_S1L_EEEEENS5_IJNS4_10UnderscoreES1O_S1O_EEEEENS4_13SM90_TMA_LOADENS4_14ComposedLayoutINS4_7SwizzleILi3ELi4ELi3EEENS4_25smem_sparse_ptr_flag_bitsILi2ELi16EEENSJ_INS5_IJNS5_IJSB_SQ_EEENS5_IJSK_SF_EEEEEENS5_IJNS5_IJS1L_SG_EEESN_EEEEEEEvNS4_8identityES1R_NS1S_IS1U_NS4_18smem_ptr_flag_bitsILi16EEENSJ_INS5_IJSQ_SF_EEENS5_IJSF_SB_EEEEEEEvS24_EENS_8epilogue10collective6detail29Sm90TmaWarpSpecializedAdapterINS2D_15DefaultEpilogueIfNS5_IJSB_llEEES2H_NS2C_6thread17LinearCombinationIfLi1EffLNS2I_9ScaleType4KindE0ELNS_15FloatRoundStyleE2EfEENS1_15EpilogueDefaultEEEEEvvEEEEvNT_6ParamsE --------------------------
	.section	.nv.constant0._ZN7cutlass13device_kernelINS_4gemm6kernel13GemmUniversalIN4cute5tupleIJiiiiEEENS1_10collective13CollectiveMmaINS1_40MainloopSm90TmaGmmaWarpSpecializedSparseILi9ENS5_IJNS4_1CILi1EEESB_SB_EEENS1_32KernelTmaWarpSpecializedPingpongEEENS5_IJNSA_ILi64EEESF_NSA_ILi128EEEEEENS_6half_tENS5_IJNS4_6LayoutINS5_IJiNS5_IJNSA_ILi2EEEiEEEiEEENS5_IJlNS5_IJSB_SK_EEElEEEEENSJ_INS5_IJNS5_IJNS5_IJNSA_ILi8EEESK_NSA_ILi4EEEEEEiEEENS5_IJNS5_IJNSA_ILi16EEESK_SR_EEEiEEEiEEENS5_IJNS5_IJNS5_IJSG_SU_NSA_ILi2048EEEEEENSA_ILi8192EEEEEENS5_IJNS5_IJSB_NSA_ILi1024EEENSA_ILi32EEEEEElEEElEEEEEEEESI_NS5_IJlSB_lEEENS4_8TiledMMAINS4_8MMA_AtomIJNS4_4SM904GMMA6SPARSE26GMMA_64x64x32_F32F16F16_SSILNS1D_5MajorE0ELS1G_0ELNS1D_7ScaleInE1ELS1H_1ELNS1D_9SparseSelE0EEEEEENSJ_ISC_NS5_IJNSA_ILi0EEES1L_S1L_EEEEENS5_IJNS4_10UnderscoreES1O_S1O_EEEEENS4_13SM90_TMA_LOADENS4_14ComposedLayoutINS4_7SwizzleILi3ELi4ELi3EEENS4_25smem_sparse_ptr_flag_bitsILi2ELi16EEENSJ_INS5_IJNS5_IJSB_SQ_EEENS5_IJSK_SF_EEEEEENS5_IJNS5_IJS1L_SG_EEESN_EEEEEEEvNS4_8identityES1R_NS1S_IS1U_NS4_18smem_ptr_flag_bitsILi16EEENSJ_INS5_IJSQ_SF_EEENS5_IJSF_SB_EEEEEEEvS24_EENS_8epilogue10collective6detail29Sm90TmaWarpSpecializedAdapterINS2D_15DefaultEpilogueIfNS5_IJSB_llEEES2H_NS2C_6thread17LinearCombinationIfLi1EffLNS2I_9ScaleType4KindE0ELNS_15FloatRoundStyleE2EfEENS1_15EpilogueDefaultEEEEEvvEEEEvNT_6ParamsE,"a",@progbits
	.sectionflags	@""
	.align	4
.nv.constant0._ZN7cutlass13device_kernelINS_4gemm6kernel13GemmUniversalIN4cute5tupleIJiiiiEEENS1_10collective13CollectiveMmaINS1_40MainloopSm90TmaGmmaWarpSpecializedSparseILi9ENS5_IJNS4_1CILi1EEESB_SB_EEENS1_32KernelTmaWarpSpecializedPingpongEEENS5_IJNSA_ILi64EEESF_NSA_ILi128EEEEEENS_6half_tENS5_IJNS4_6LayoutINS5_IJiNS5_IJNSA_ILi2EEEiEEEiEEENS5_IJlNS5_IJSB_SK_EEElEEEEENSJ_INS5_IJNS5_IJNS5_IJNSA_ILi8EEESK_NSA_ILi4EEEEEEiEEENS5_IJNS5_IJNSA_ILi16EEESK_SR_EEEiEEEiEEENS5_IJNS5_IJNS5_IJSG_SU_NSA_ILi2048EEEEEENSA_ILi8192EEEEEENS5_IJNS5_IJSB_NSA_ILi1024EEENSA_ILi32EEEEEElEEElEEEEEEEESI_NS5_IJlSB_lEEENS4_8TiledMMAINS4_8MMA_AtomIJNS4_4SM904GMMA6SPARSE26GMMA_64x64x32_F32F16F16_SSILNS1D_5MajorE0ELS1G_0ELNS1D_7ScaleInE1ELS1H_1ELNS1D_9SparseSelE0EEEEEENSJ_ISC_NS5_IJNSA_ILi0EEES1L_S1L_EEEEENS5_IJNS4_10UnderscoreES1O_S1O_EEEEENS4_13SM90_TMA_LOADENS4_14ComposedLayoutINS4_7SwizzleILi3ELi4ELi3EEENS4_25smem_sparse_ptr_flag_bitsILi2ELi16EEENSJ_INS5_IJNS5_IJSB_SQ_EEENS5_IJSK_SF_EEEEEENS5_IJNS5_IJS1L_SG_EEESN_EEEEEEEvNS4_8identityES1R_NS1S_IS1U_NS4_18smem_ptr_flag_bitsILi16EEENSJ_INS5_IJSQ_SF_EEENS5_IJSF_SB_EEEEEEEvS24_EENS_8epilogue10collective6detail29Sm90TmaWarpSpecializedAdapterINS2D_15DefaultEpilogueIfNS5_IJSB_llEEES2H_NS2C_6thread17LinearCombinationIfLi1EffLNS2I_9ScaleType4KindE0ELNS_15FloatRoundStyleE2EfEENS1_15EpilogueDefaultEEEEEvvEEEEvNT_6ParamsE:
	.zero		1920


//--------------------- SYMBOLS --------------------------

	.type		.nv.reservedSmem.offset0,@object
	.size		.nv.reservedSmem.offset0,0x4
